// auto-generated by cutlass_sweep.gemm — config: {"arch": "sm_90", "cluster_m": 2, "cluster_n": 1, "dtype": "bf16", "dtype_b": "bf16", "layout": "nt", "stages": 0, "tile_k": 128, "tile_m": 128, "tile_n": 128}
#include "cutlass/cutlass.h"
#include "cutlass/gemm/collective/collective_builder.hpp"
#include "cutlass/gemm/device/gemm_universal_adapter.h"
#include "cutlass/gemm/kernel/gemm_universal.hpp"
#include "cutlass/epilogue/collective/collective_builder.hpp"

using ElemA = cutlass::bfloat16_t;
using ElemB = cutlass::bfloat16_t;
using ElemCD = cutlass::bfloat16_t;
using Acc  = float;
using TileShape    = cute::Shape<cute::_128, cute::_128, cute::_128>;
using ClusterShape = cute::Shape<cute::_2, cute::_1, cute::_1>;

using CollectiveEpilogue = typename cutlass::epilogue::collective::CollectiveBuilder<
    cutlass::arch::Sm90, cutlass::arch::OpClassTensorOp,
    TileShape, ClusterShape,
    cutlass::epilogue::collective::EpilogueTileAuto,
    Acc, Acc,
    ElemCD, cutlass::layout::RowMajor, 128 / cutlass::sizeof_bits<ElemCD>::value,
    ElemCD, cutlass::layout::RowMajor, 128 / cutlass::sizeof_bits<ElemCD>::value,
    cutlass::epilogue::collective::EpilogueScheduleAuto
  >::CollectiveOp;

using CollectiveMainloop = typename cutlass::gemm::collective::CollectiveBuilder<
    cutlass::arch::Sm90, cutlass::arch::OpClassTensorOp,
    ElemA, cutlass::layout::RowMajor, 128 / cutlass::sizeof_bits<ElemA>::value,
    ElemB, cutlass::layout::ColumnMajor, 128 / cutlass::sizeof_bits<ElemB>::value,
    Acc,
    TileShape, ClusterShape,
    cutlass::gemm::collective::StageCountAutoCarveout<static_cast<int>(sizeof(typename CollectiveEpilogue::SharedStorage))>,
    cutlass::gemm::collective::KernelScheduleAuto
  >::CollectiveOp;

using GemmKernel = cutlass::gemm::kernel::GemmUniversal<
    cute::Shape<int,int,int,int>,
    CollectiveMainloop,
    CollectiveEpilogue
>;
using Gemm = cutlass::gemm::device::GemmUniversalAdapter<GemmKernel>;

// Force the device kernel symbol into the cubin without needing a host main.
auto* _anchor = &cutlass::device_kernel<GemmKernel>;


// ===== COMPILED SASS (sm_90a) =====

	.target	sm_90a

	.elftype	@"ET_EXEC"


//--------------------- .note.nv.tkinfo           --------------------------
	.section	.note.nv.tkinfo,"",@"SHT_NOTE"
	.sectionflags	@"SHF_NOTE_NV_TKINFO"
	.tkinfo
        /*0018*/ 	.word	0x00000002
        /*0030*/ 	.string	""
        /*0030*/ 	.string	"ptxas"
        /*0030*/ 	.string	"Cuda compilation tools, release 13.0, V13.0.88"
        /*0030*/ 	.string	"Build cuda_13.0.r13.0/compiler.36424714_0"
        /*0030*/ 	.string	"-arch sm_90a -m 64 "



//--------------------- .note.nv.cuinfo           --------------------------
	.section	.note.nv.cuinfo,"",@"SHT_NOTE"
	.sectionflags	@"SHF_NOTE_NV_CUINFO"
        /*0018*/ 	.short	0x0002
        /*001a*/ 	.short	0x005a
        /*001c*/ 	.short	0x0082
	.zero		2


//--------------------- .nv.info                  --------------------------
	.section	.nv.info,"",@"SHT_CUDA_INFO"
	.align	4


	//----- nvinfo : EIATTR_REGCOUNT
	.align		4
        /*0000*/ 	.byte	0x04, 0x2f
        /*0002*/ 	.short	(.L_15 - .L_14)
	.align		4
.L_14:
        /*0004*/ 	.word	index@(_ZN7cutlass13device_kernelINS_4gemm6kernel13GemmUniversalIN4cute5tupleIJiiiiEEENS1_10collective13CollectiveMmaINS1_34MainloopSm90TmaGmmaWarpSpecializedILi3ENS5_IJNS4_1CILi2EEENSA_ILi1EEESC_EEENS1_35KernelTmaWarpSpecializedCooperativeEEENS5_IJNSA_ILi128EEESG_SG_EEENS_10bfloat16_tENS5_IJlSC_lEEESI_SJ_NS4_8TiledMMAINS4_8MMA_AtomIJNS4_4SM904GMMA28MMA_64x128x16_F32BF16BF16_SSILNSN_5MajorE0ELSP_0ELNSN_7ScaleInE1ELSQ_1EEEEEENS4_6LayoutISD_NS5_IJSC_NSA_ILi0EEESU_EEEEENS5_IJNS4_10UnderscoreESX_SX_EEEEENS4_13SM90_TMA_LOADENS4_14ComposedLayoutINS4_7SwizzleILi3ELi4ELi3EEENS4_18smem_ptr_flag_bitsILi16EEENST_INS5_IJNSA_ILi8EEENSA_ILi64EEEEEENS5_IJS17_SC_EEEEEEEvNS4_8identityENS4_23SM90_TMA_LOAD_MULTICASTES1B_vS1C_EENS_8epilogue10collective6detail29Sm90TmaWarpSpecializedAdapterINS1G_15DefaultEpilogueISI_SJ_SJ_NS1F_6thread17LinearCombinationISI_Li1EffLNS1K_9ScaleType4KindE0ELNS_15FloatRoundStyleE2ESI_EENS1_15EpilogueDefaultEEEEEvvEEEEvNT_6ParamsE)
        /*0008*/ 	.word	0x000000a8


	//----- nvinfo : EIATTR_FRAME_SIZE
	.align		4
.L_15:
        /*000c*/ 	.byte	0x04, 0x11
        /*000e*/ 	.short	(.L_17 - .L_16)
	.align		4
.L_16:
        /*0010*/ 	.word	index@(_ZN7cutlass13device_kernelINS_4gemm6kernel13GemmUniversalIN4cute5tupleIJiiiiEEENS1_10collective13CollectiveMmaINS1_34MainloopSm90TmaGmmaWarpSpecializedILi3ENS5_IJNS4_1CILi2EEENSA_ILi1EEESC_EEENS1_35KernelTmaWarpSpecializedCooperativeEEENS5_IJNSA_ILi128EEESG_SG_EEENS_10bfloat16_tENS5_IJlSC_lEEESI_SJ_NS4_8TiledMMAINS4_8MMA_AtomIJNS4_4SM904GMMA28MMA_64x128x16_F32BF16BF16_SSILNSN_5MajorE0ELSP_0ELNSN_7ScaleInE1ELSQ_1EEEEEENS4_6LayoutISD_NS5_IJSC_NSA_ILi0EEESU_EEEEENS5_IJNS4_10UnderscoreESX_SX_EEEEENS4_13SM90_TMA_LOADENS4_14ComposedLayoutINS4_7SwizzleILi3ELi4ELi3EEENS4_18smem_ptr_flag_bitsILi16EEENST_INS5_IJNSA_ILi8EEENSA_ILi64EEEEEENS5_IJS17_SC_EEEEEEEvNS4_8identityENS4_23SM90_TMA_LOAD_MULTICASTES1B_vS1C_EENS_8epilogue10collective6detail29Sm90TmaWarpSpecializedAdapterINS1G_15DefaultEpilogueISI_SJ_SJ_NS1F_6thread17LinearCombinationISI_Li1EffLNS1K_9ScaleType4KindE0ELNS_15FloatRoundStyleE2ESI_EENS1_15EpilogueDefaultEEEEEvvEEEEvNT_6ParamsE)
        /*0014*/ 	.word	0x00000000


	//----- nvinfo : EIATTR_MIN_STACK_SIZE
	.align		4
.L_17:
        /*0018*/ 	.byte	0x04, 0x12
        /*001a*/ 	.short	(.L_19 - .L_18)
	.align		4
.L_18:
        /*001c*/ 	.word	index@(_ZN7cutlass13device_kernelINS_4gemm6kernel13GemmUniversalIN4cute5tupleIJiiiiEEENS1_10collective13CollectiveMmaINS1_34MainloopSm90TmaGmmaWarpSpecializedILi3ENS5_IJNS4_1CILi2EEENSA_ILi1EEESC_EEENS1_35KernelTmaWarpSpecializedCooperativeEEENS5_IJNSA_ILi128EEESG_SG_EEENS_10bfloat16_tENS5_IJlSC_lEEESI_SJ_NS4_8TiledMMAINS4_8MMA_AtomIJNS4_4SM904GMMA28MMA_64x128x16_F32BF16BF16_SSILNSN_5MajorE0ELSP_0ELNSN_7ScaleInE1ELSQ_1EEEEEENS4_6LayoutISD_NS5_IJSC_NSA_ILi0EEESU_EEEEENS5_IJNS4_10UnderscoreESX_SX_EEEEENS4_13SM90_TMA_LOADENS4_14ComposedLayoutINS4_7SwizzleILi3ELi4ELi3EEENS4_18smem_ptr_flag_bitsILi16EEENST_INS5_IJNSA_ILi8EEENSA_ILi64EEEEEENS5_IJS17_SC_EEEEEEEvNS4_8identityENS4_23SM90_TMA_LOAD_MULTICASTES1B_vS1C_EENS_8epilogue10collective6detail29Sm90TmaWarpSpecializedAdapterINS1G_15DefaultEpilogueISI_SJ_SJ_NS1F_6thread17LinearCombinationISI_Li1EffLNS1K_9ScaleType4KindE0ELNS_15FloatRoundStyleE2ESI_EENS1_15EpilogueDefaultEEEEEvvEEEEvNT_6ParamsE)
        /*0020*/ 	.word	0x00000000
.L_19:


//--------------------- .nv.compat                --------------------------
	.section	.nv.compat,"",@"SHT_CUDA_COMPAT_INFO"
	.align	4
        /*0000*/ 	.byte	0x02, 0x09, 0x01, 0x00, 0x02, 0x02, 0x04, 0x00, 0x02, 0x05, 0x05, 0x00, 0x03, 0x07, 0x01, 0x01
        /*0010*/ 	.byte	0x02, 0x03, 0x01, 0x00, 0x02, 0x06, 0x01, 0x00, 0x04, 0x0b, 0x08, 0x00, 0x00, 0x00, 0x00, 0x00
        /*0020*/ 	.byte	0x00, 0x00, 0x00, 0x00


//--------------------- .nv.info._ZN7cutlass13device_kernelINS_4gemm6kernel13GemmUniversalIN4cute5tupleIJiiiiEEENS1_10collective13CollectiveMmaINS1_34MainloopSm90TmaGmmaWarpSpecializedILi3ENS5_IJNS4_1CILi2EEENSA_ILi1EEESC_EEENS1_35KernelTmaWarpSpecializedCooperativeEEENS5_IJNSA_ILi128EEESG_SG_EEENS_10bfloat16_tENS5_IJlSC_lEEESI_SJ_NS4_8TiledMMAINS4_8MMA_AtomIJNS4_4SM904GMMA28MMA_64x128x16_F32BF16BF16_SSILNSN_5MajorE0ELSP_0ELNSN_7ScaleInE1ELSQ_1EEEEEENS4_6LayoutISD_NS5_IJSC_NSA_ILi0EEESU_EEEEENS5_IJNS4_10UnderscoreESX_SX_EEEEENS4_13SM90_TMA_LOADENS4_14ComposedLayoutINS4_7SwizzleILi3ELi4ELi3EEENS4_18smem_ptr_flag_bitsILi16EEENST_INS5_IJNSA_ILi8EEENSA_ILi64EEEEEENS5_IJS17_SC_EEEEEEEvNS4_8identityENS4_23SM90_TMA_LOAD_MULTICASTES1B_vS1C_EENS_8epilogue10collective6detail29Sm90TmaWarpSpecializedAdapterINS1G_15DefaultEpilogueISI_SJ_SJ_NS1F_6thread17LinearCombinationISI_Li1EffLNS1K_9ScaleType4KindE0ELNS_15FloatRoundStyleE2ESI_EENS1_15EpilogueDefaultEEEEEvvEEEEvNT_6ParamsE --------------------------
	.section	.nv.info._ZN7cutlass13device_kernelINS_4gemm6kernel13GemmUniversalIN4cute5tupleIJiiiiEEENS1_10collective13CollectiveMmaINS1_34MainloopSm90TmaGmmaWarpSpecializedILi3ENS5_IJNS4_1CILi2EEENSA_ILi1EEESC_EEENS1_35KernelTmaWarpSpecializedCooperativeEEENS5_IJNSA_ILi128EEESG_SG_EEENS_10bfloat16_tENS5_IJlSC_lEEESI_SJ_NS4_8TiledMMAINS4_8MMA_AtomIJNS4_4SM904GMMA28MMA_64x128x16_F32BF16BF16_SSILNSN_5MajorE0ELSP_0ELNSN_7ScaleInE1ELSQ_1EEEEEENS4_6LayoutISD_NS5_IJSC_NSA_ILi0EEESU_EEEEENS5_IJNS4_10UnderscoreESX_SX_EEEEENS4_13SM90_TMA_LOADENS4_14ComposedLayoutINS4_7SwizzleILi3ELi4ELi3EEENS4_18smem_ptr_flag_bitsILi16EEENST_INS5_IJNSA_ILi8EEENSA_ILi64EEEEEENS5_IJS17_SC_EEEEEEEvNS4_8identityENS4_23SM90_TMA_LOAD_MULTICASTES1B_vS1C_EENS_8epilogue10collective6detail29Sm90TmaWarpSpecializedAdapterINS1G_15DefaultEpilogueISI_SJ_SJ_NS1F_6thread17LinearCombinationISI_Li1EffLNS1K_9ScaleType4KindE0ELNS_15FloatRoundStyleE2ESI_EENS1_15EpilogueDefaultEEEEEvvEEEEvNT_6ParamsE,"",@"SHT_CUDA_INFO"
	.sectionflags	@""
	.align	4


	//----- nvinfo : EIATTR_CUDA_API_VERSION
	.align		4
        /*0000*/ 	.byte	0x04, 0x37
        /*0002*/ 	.short	(.L_21 - .L_20)
.L_20:
        /*0004*/ 	.word	0x00000082


	//----- nvinfo : EIATTR_KPARAM_INFO
	.align		4
.L_21:
        /*0008*/ 	.byte	0x04, 0x17
        /*000a*/ 	.short	(.L_23 - .L_22)
.L_22:
        /*000c*/ 	.word	0x00000000
        /*0010*/ 	.short	0x0000
        /*0012*/ 	.short	0x0070
        /*0014*/ 	.byte	0x00, 0xf0, 0x01, 0x10


	//----- nvinfo : EIATTR_SPARSE_MMA_MASK
	.align		4
.L_23:
        /*0018*/ 	.byte	0x03, 0x50
        /*001a*/ 	.short	0x0000


	//----- nvinfo : EIATTR_MAXREG_COUNT
	.align		4
        /*001c*/ 	.byte	0x03, 0x1b
        /*001e*/ 	.short	0x00a8


	//----- nvinfo : EIATTR_NUM_BARRIERS
	.align		4
        /*0020*/ 	.byte	0x02, 0x4c
        /*0022*/ 	.byte	0x01
	.zero		1


	//----- nvinfo : EIATTR_EXTERNS
	.align		4
        /*0024*/ 	.byte	0x04, 0x0f
        /*0026*/ 	.short	(.L_25 - .L_24)


	//   ....[0]....
	.align		4
.L_24:
        /*0028*/ 	.word	index@(__assertfail)


	//----- nvinfo : EIATTR_MERCURY_ISA_VERSION
	.align		4
.L_25:
        /*002c*/ 	.byte	0x03, 0x5f
        /*002e*/ 	.short	0x0101


	//----- nvinfo : EIATTR_INT_WARP_WIDE_INSTR_OFFSETS
	.align		4
        /*0030*/ 	.byte	0x04, 0x31
        /*0032*/ 	.short	(.L_27 - .L_26)


	//   ....[0]....
.L_26:
        /*0034*/ 	.word	0x00000460


	//   ....[1]....
        /*0038*/ 	.word	0x00000490


	//   ....[2]....
        /*003c*/ 	.word	0x00000630


	//   ....[3]....
        /*0040*/ 	.word	0x00002260


	//----- nvinfo : EIATTR_COOP_GROUP_MASK_REGIDS
	.align		4
.L_27:
        /*0044*/ 	.byte	0x04, 0x29
        /*0046*/ 	.short	(.L_29 - .L_28)


	//   ....[0]....
.L_28:
        /*0048*/ 	.word	0xffffffff


	//   ....[1]....
        /*004c*/ 	.word	0xffffffff


	//   ....[2]....
        /*0050*/ 	.word	0xffffffff


	//   ....[3]....
        /*0054*/ 	.word	0xffffffff


	//   ....[4]....
        /*0058*/ 	.word	0xffffffff


	//   ....[5]....
        /*005c*/ 	.word	0xffffffff


	//----- nvinfo : EIATTR_COOP_GROUP_INSTR_OFFSETS
	.align		4
.L_29:
        /*0060*/ 	.byte	0x04, 0x28
        /*0062*/ 	.short	(.L_31 - .L_30)


	//   ....[0]....
.L_30:
        /*0064*/ 	.word	0x00000060


	//   ....[1]....
        /*0068*/ 	.word	0x00000070


	//   ....[2]....
        /*006c*/ 	.word	0x00000130


	//   ....[3]....
        /*0070*/ 	.word	0x000002b0


	//   ....[4]....
        /*0074*/ 	.word	0x000007e0


	//   ....[5]....
        /*0078*/ 	.word	0x00001460


	//----- nvinfo : EIATTR_REG_RECONFIG
	.align		4
.L_31:
        /*007c*/ 	.byte	0x01, 0x54
	.zero		2


	//----- nvinfo : EIATTR_SYSCALL_OFFSETS
	.align		4
        /*0080*/ 	.byte	0x04, 0x46
        /*0082*/ 	.short	(.L_33 - .L_32)


	//   ....[0]....
.L_32:
        /*0084*/ 	.word	0x00001650


	//----- nvinfo : EIATTR_MBARRIER_INSTR_OFFSETS
	.align		4
.L_33:
        /*0088*/ 	.byte	0x04, 0x39
        /*008a*/ 	.short	(.L_35 - .L_34)


	//   ....[0]....
.L_34:
        /*008c*/ 	.word	0x00000230
        /*0090*/ 	.word	0x000000ff
        /*0094*/ 	.word	0x00000000
        /*0098*/ 	.short	0x0100
        /*009a*/ 	.byte	0x08
	.zero		1


	//   ....[1]....
        /*009c*/ 	.word	0x00000240
        /*00a0*/ 	.word	0x000000ff
        /*00a4*/ 	.word	0x00000018
        /*00a8*/ 	.short	0x0100
        /*00aa*/ 	.byte	0x08
	.zero		1


	//   ....[2]....
        /*00ac*/ 	.word	0x00000250
        /*00b0*/ 	.word	0x000000ff
        /*00b4*/ 	.word	0x00000008
        /*00b8*/ 	.short	0x0100
        /*00ba*/ 	.byte	0x08
	.zero		1


	//   ....[3]....
        /*00bc*/ 	.word	0x00000260
        /*00c0*/ 	.word	0x000000ff
        /*00c4*/ 	.word	0x00000020
        /*00c8*/ 	.short	0x0100
        /*00ca*/ 	.byte	0x08
	.zero		1


	//   ....[4]....
        /*00cc*/ 	.word	0x00000270
        /*00d0*/ 	.word	0x000000ff
        /*00d4*/ 	.word	0x00000010
        /*00d8*/ 	.short	0x0100
        /*00da*/ 	.byte	0x08
	.zero		1


	//   ....[5]....
        /*00dc*/ 	.word	0x00000280
        /*00e0*/ 	.word	0x000000ff
        /*00e4*/ 	.word	0x00000028
        /*00e8*/ 	.short	0x0100
        /*00ea*/ 	.byte	0x08
	.zero		1


	//   ....[6]....
        /*00ec*/ 	.word	0x000006c0
        /*00f0*/ 	.word	0x000000ff
        /*00f4*/ 	.word	0x00000040
        /*00f8*/ 	.short	0x0100
        /*00fa*/ 	.byte	0x06
	.zero		1


	//   ....[7]....
        /*00fc*/ 	.word	0x00000760
        /*0100*/ 	.word	0x000000ff
        /*0104*/ 	.word	0x00000048
        /*0108*/ 	.short	0x0100
        /*010a*/ 	.byte	0x06
	.zero		1


	//   ....[8]....
        /*010c*/ 	.word	0x00001710
        /*0110*/ 	.word	0x00000003
        /*0114*/ 	.word	0x00000000
        /*0118*/ 	.short	0x010a
        /*011a*/ 	.byte	0x3f
	.zero		1


	//   ....[9]....
        /*011c*/ 	.word	0x00001770
        /*0120*/ 	.word	0x00000003
        /*0124*/ 	.word	0x00000000
        /*0128*/ 	.short	0x010a
        /*012a*/ 	.byte	0x3f
	.zero		1


	//   ....[10]....
        /*012c*/ 	.word	0x00001cb0
        /*0130*/ 	.word	0x00000005
        /*0134*/ 	.word	0x00000000
        /*0138*/ 	.short	0x010a
        /*013a*/ 	.byte	0x3f
	.zero		1


	//   ....[11]....
        /*013c*/ 	.word	0x00001cf0
        /*0140*/ 	.word	0x00000005
        /*0144*/ 	.word	0x00000000
        /*0148*/ 	.short	0x010a
        /*014a*/ 	.byte	0x3f
	.zero		1


	//   ....[12]....
        /*014c*/ 	.word	0x00002110
        /*0150*/ 	.word	0x00000004
        /*0154*/ 	.word	0x00000000
        /*0158*/ 	.short	0x0101
        /*015a*/ 	.byte	0x3f
	.zero		1


	//   ....[13]....
        /*015c*/ 	.word	0x00002300
        /*0160*/ 	.word	0x00000000
        /*0164*/ 	.word	0x00000000
        /*0168*/ 	.short	0x0101
        /*016a*/ 	.byte	0x3f
	.zero		1


	//   ....[14]....
        /*016c*/ 	.word	0x00007430
        /*0170*/ 	.word	0x00000017
        /*0174*/ 	.word	0x00000018
        /*0178*/ 	.short	0x010a
        /*017a*/ 	.byte	0x3f
	.zero		1


	//   ....[15]....
        /*017c*/ 	.word	0x00007870
        /*0180*/ 	.word	0x00000006
        /*0184*/ 	.word	0x00000048
        /*0188*/ 	.short	0x0101
        /*018a*/ 	.byte	0x3f
	.zero		1


	//   ....[16]....
        /*018c*/ 	.word	0x00007fc0
        /*0190*/ 	.word	0x00000007
        /*0194*/ 	.word	0x00000000
        /*0198*/ 	.short	0x010a
        /*019a*/ 	.byte	0x3f
	.zero		1


	//   ....[17]....
        /*019c*/ 	.word	0x00008040
        /*01a0*/ 	.word	0x00000004
        /*01a4*/ 	.word	0x00000000
        /*01a8*/ 	.short	0x010a
        /*01aa*/ 	.byte	0x3f
	.zero		1


	//   ....[18]....
        /*01ac*/ 	.word	0x000080d0
        /*01b0*/ 	.word	0x00000005
        /*01b4*/ 	.word	0x00000000
        /*01b8*/ 	.short	0x010a
        /*01ba*/ 	.byte	0x3f
	.zero		1


	//   ....[19]....
        /*01bc*/ 	.word	0x00008130
        /*01c0*/ 	.word	0x00000003
        /*01c4*/ 	.word	0x00000000
        /*01c8*/ 	.short	0x010a
        /*01ca*/ 	.byte	0x3f
	.zero		1


	//   ....[20]....
        /*01cc*/ 	.word	0x00008180
        /*01d0*/ 	.word	0x00000005
        /*01d4*/ 	.word	0x00000000
        /*01d8*/ 	.short	0x010a
        /*01da*/ 	.byte	0x3f
	.zero		1


	//   ....[21]....
        /*01dc*/ 	.word	0x00008250
        /*01e0*/ 	.word	0x00000017
        /*01e4*/ 	.word	0x00000018
        /*01e8*/ 	.short	0x010a
        /*01ea*/ 	.byte	0x3f
	.zero		1


	//   ....[22]....
        /*01ec*/ 	.word	0x00008320
        /*01f0*/ 	.word	0x00000007
        /*01f4*/ 	.word	0x00000000
        /*01f8*/ 	.short	0x010a
        /*01fa*/ 	.byte	0x3f
	.zero		1


	//   ....[23]....
        /*01fc*/ 	.word	0x00008370
        /*0200*/ 	.word	0x00000004
        /*0204*/ 	.word	0x00000000
        /*0208*/ 	.short	0x010a
        /*020a*/ 	.byte	0x3f
	.zero		1


	//----- nvinfo : EIATTR_NUM_MBARRIERS
	.align		4
.L_35:
        /*020c*/ 	.byte	0x03, 0x38
        /*020e*/ 	.short	0x0008


	//----- nvinfo : EIATTR_EXIT_INSTR_OFFSETS
	.align		4
        /*0210*/ 	.byte	0x04, 0x1c
        /*0212*/ 	.short	(.L_37 - .L_36)


	//   ....[0]....
.L_36:
        /*0214*/ 	.word	0x000009b0


	//   ....[1]....
        /*0218*/ 	.word	0x000011c0


	//   ....[2]....
        /*021c*/ 	.word	0x00006bb0


	//   ....[3]....
        /*0220*/ 	.word	0x00007110


	//   ....[4]....
        /*0224*/ 	.word	0x00008120


	//----- nvinfo : EIATTR_MAX_THREADS
	.align		4
.L_37:
        /*0228*/ 	.byte	0x04, 0x05
        /*022a*/ 	.short	(.L_39 - .L_38)
.L_38:
        /*022c*/ 	.word	0x00000180
        /*0230*/ 	.word	0x00000001
        /*0234*/ 	.word	0x00000001


	//----- nvinfo : EIATTR_CRS_STACK_SIZE
	.align		4
.L_39:
        /*0238*/ 	.byte	0x04, 0x1e
        /*023a*/ 	.short	(.L_41 - .L_40)
.L_40:
        /*023c*/ 	.word	0x00000000


	//----- nvinfo : EIATTR_CBANK_PARAM_SIZE
	.align		4
.L_41:
        /*0240*/ 	.byte	0x03, 0x19
        /*0242*/ 	.short	0x0470


	//----- nvinfo : EIATTR_PARAM_CBANK
	.align		4
        /*0244*/ 	.byte	0x04, 0x0a
        /*0246*/ 	.short	(.L_43 - .L_42)
	.align		4
.L_42:
        /*0248*/ 	.word	index@(.nv.constant0._ZN7cutlass13device_kernelINS_4gemm6kernel13GemmUniversalIN4cute5tupleIJiiiiEEENS1_10collective13CollectiveMmaINS1_34MainloopSm90TmaGmmaWarpSpecializedILi3ENS5_IJNS4_1CILi2EEENSA_ILi1EEESC_EEENS1_35KernelTmaWarpSpecializedCooperativeEEENS5_IJNSA_ILi128EEESG_SG_EEENS_10bfloat16_tENS5_IJlSC_lEEESI_SJ_NS4_8TiledMMAINS4_8MMA_AtomIJNS4_4SM904GMMA28MMA_64x128x16_F32BF16BF16_SSILNSN_5MajorE0ELSP_0ELNSN_7ScaleInE1ELSQ_1EEEEEENS4_6LayoutISD_NS5_IJSC_NSA_ILi0EEESU_EEEEENS5_IJNS4_10UnderscoreESX_SX_EEEEENS4_13SM90_TMA_LOADENS4_14ComposedLayoutINS4_7SwizzleILi3ELi4ELi3EEENS4_18smem_ptr_flag_bitsILi16EEENST_INS5_IJNSA_ILi8EEENSA_ILi64EEEEEENS5_IJS17_SC_EEEEEEEvNS4_8identityENS4_23SM90_TMA_LOAD_MULTICASTES1B_vS1C_EENS_8epilogue10collective6detail29Sm90TmaWarpSpecializedAdapterINS1G_15DefaultEpilogueISI_SJ_SJ_NS1F_6thread17LinearCombinationISI_Li1EffLNS1K_9ScaleType4KindE0ELNS_15FloatRoundStyleE2ESI_EENS1_15EpilogueDefaultEEEEEvvEEEEvNT_6ParamsE)
        /*024c*/ 	.short	0x0210
        /*024e*/ 	.short	0x0470


	//----- nvinfo : EIATTR_SW_WAR
	.align		4
.L_43:
        /*0250*/ 	.byte	0x04, 0x36
        /*0252*/ 	.short	(.L_45 - .L_44)
.L_44:
        /*0254*/ 	.word	0x00000008
.L_45:


//--------------------- .nv.callgraph             --------------------------
	.section	.nv.callgraph,"",@"SHT_CUDA_CALLGRAPH"
	.align	4
	.sectionentsize	8
	.align		4
        /*0000*/ 	.word	0x00000000
	.align		4
        /*0004*/ 	.word	0xffffffff
	.align		4
        /*0008*/ 	.word	index@(_ZN7cutlass13device_kernelINS_4gemm6kernel13GemmUniversalIN4cute5tupleIJiiiiEEENS1_10collective13CollectiveMmaINS1_34MainloopSm90TmaGmmaWarpSpecializedILi3ENS5_IJNS4_1CILi2EEENSA_ILi1EEESC_EEENS1_35KernelTmaWarpSpecializedCooperativeEEENS5_IJNSA_ILi128EEESG_SG_EEENS_10bfloat16_tENS5_IJlSC_lEEESI_SJ_NS4_8TiledMMAINS4_8MMA_AtomIJNS4_4SM904GMMA28MMA_64x128x16_F32BF16BF16_SSILNSN_5MajorE0ELSP_0ELNSN_7ScaleInE1ELSQ_1EEEEEENS4_6LayoutISD_NS5_IJSC_NSA_ILi0EEESU_EEEEENS5_IJNS4_10UnderscoreESX_SX_EEEEENS4_13SM90_TMA_LOADENS4_14ComposedLayoutINS4_7SwizzleILi3ELi4ELi3EEENS4_18smem_ptr_flag_bitsILi16EEENST_INS5_IJNSA_ILi8EEENSA_ILi64EEEEEENS5_IJS17_SC_EEEEEEEvNS4_8identityENS4_23SM90_TMA_LOAD_MULTICASTES1B_vS1C_EENS_8epilogue10collective6detail29Sm90TmaWarpSpecializedAdapterINS1G_15DefaultEpilogueISI_SJ_SJ_NS1F_6thread17LinearCombinationISI_Li1EffLNS1K_9ScaleType4KindE0ELNS_15FloatRoundStyleE2ESI_EENS1_15EpilogueDefaultEEEEEvvEEEEvNT_6ParamsE)
	.align		4
        /*000c*/ 	.word	index@(__assertfail)
	.align		4
        /*0010*/ 	.word	0x00000000
	.align		4
        /*0014*/ 	.word	0xfffffffe
	.align		4
        /*0018*/ 	.word	0x00000000
	.align		4
        /*001c*/ 	.word	0xfffffffd
	.align		4
        /*0020*/ 	.word	0x00000000
	.align		4
        /*0024*/ 	.word	0xfffffffc


//--------------------- .nv.constant4             --------------------------
	.section	.nv.constant4,"a",@progbits
	.align	8
	.align		8
.nv.constant4:
        /*0000*/ 	.dword	__assertfail
	.align		8
        /*0008*/ 	.dword	__unnamed_1
	.align		8
        /*0010*/ 	.dword	_ZN39_INTERNAL_4f5ac72b_4_k_cu_ab99b6d7_29724cuda3std3__45__cpo5beginE
	.align		8
        /*0018*/ 	.dword	_ZN39_INTERNAL_4f5ac72b_4_k_cu_ab99b6d7_29724cuda3std3__45__cpo3endE
	.align		8
        /*0020*/ 	.dword	_ZN39_INTERNAL_4f5ac72b_4_k_cu_ab99b6d7_29724cuda3std3__45__cpo6cbeginE
	.align		8
        /*0028*/ 	.dword	_ZN39_INTERNAL_4f5ac72b_4_k_cu_ab99b6d7_29724cuda3std3__45__cpo4cendE
	.align		8
        /*0030*/ 	.dword	_ZN39_INTERNAL_4f5ac72b_4_k_cu_ab99b6d7_29724cuda3std3__441_GLOBAL__N__4f5ac72b_4_k_cu_ab99b6d7_29726ignoreE
	.align		8
        /*0038*/ 	.dword	_ZN39_INTERNAL_4f5ac72b_4_k_cu_ab99b6d7_29724cuda3std3__419piecewise_constructE
	.align		8
        /*0040*/ 	.dword	_ZN39_INTERNAL_4f5ac72b_4_k_cu_ab99b6d7_29724cuda3std3__48in_placeE
	.align		8
        /*0048*/ 	.dword	_ZN39_INTERNAL_4f5ac72b_4_k_cu_ab99b6d7_29724cuda3std6ranges3__45__cpo4swapE
	.align		8
        /*0050*/ 	.dword	_ZN39_INTERNAL_4f5ac72b_4_k_cu_ab99b6d7_29724cuda3std6ranges3__45__cpo9iter_moveE
	.align		8
        /*0058*/ 	.dword	_ZN39_INTERNAL_4f5ac72b_4_k_cu_ab99b6d7_29724cute7productE
	.align		8
        /*0060*/ 	.dword	_ZN39_INTERNAL_4f5ac72b_4_k_cu_ab99b6d7_29724cute1_E
	.align		8
        /*0068*/ 	.dword	$str$22
	.align		8
        /*0070*/ 	.dword	$str$23


//--------------------- .text._ZN7cutlass13device_kernelINS_4gemm6kernel13GemmUniversalIN4cute5tupleIJiiiiEEENS1_10collective13CollectiveMmaINS1_34MainloopSm90TmaGmmaWarpSpecializedILi3ENS5_IJNS4_1CILi2EEENSA_ILi1EEESC_EEENS1_35KernelTmaWarpSpecializedCooperativeEEENS5_IJNSA_ILi128EEESG_SG_EEENS_10bfloat16_tENS5_IJlSC_lEEESI_SJ_NS4_8TiledMMAINS4_8MMA_AtomIJNS4_4SM904GMMA28MMA_64x128x16_F32BF16BF16_SSILNSN_5MajorE0ELSP_0ELNSN_7ScaleInE1ELSQ_1EEEEEENS4_6LayoutISD_NS5_IJSC_NSA_ILi0EEESU_EEEEENS5_IJNS4_10UnderscoreESX_SX_EEEEENS4_13SM90_TMA_LOADENS4_14ComposedLayoutINS4_7SwizzleILi3ELi4ELi3EEENS4_18smem_ptr_flag_bitsILi16EEENST_INS5_IJNSA_ILi8EEENSA_ILi64EEEEEENS5_IJS17_SC_EEEEEEEvNS4_8identityENS4_23SM90_TMA_LOAD_MULTICASTES1B_vS1C_EENS_8epilogue10collective6detail29Sm90TmaWarpSpecializedAdapterINS1G_15DefaultEpilogueISI_SJ_SJ_NS1F_6thread17LinearCombinationISI_Li1EffLNS1K_9ScaleType4KindE0ELNS_15FloatRoundStyleE2ESI_EENS1_15EpilogueDefaultEEEEEvvEEEEvNT_6ParamsE --------------------------
	.section	.text._ZN7cutlass13device_kernelINS_4gemm6kernel13GemmUniversalIN4cute5tupleIJiiiiEEENS1_10collective13CollectiveMmaINS1_34MainloopSm90TmaGmmaWarpSpecializedILi3ENS5_IJNS4_1CILi2EEENSA_ILi1EEESC_EEENS1_35KernelTmaWarpSpecializedCooperativeEEENS5_IJNSA_ILi128EEESG_SG_EEENS_10bfloat16_tENS5_IJlSC_lEEESI_SJ_NS4_8TiledMMAINS4_8MMA_AtomIJNS4_4SM904GMMA28MMA_64x128x16_F32BF16BF16_SSILNSN_5MajorE0ELSP_0ELNSN_7ScaleInE1ELSQ_1EEEEEENS4_6LayoutISD_NS5_IJSC_NSA_ILi0EEESU_EEEEENS5_IJNS4_10UnderscoreESX_SX_EEEEENS4_13SM90_TMA_LOADENS4_14ComposedLayoutINS4_7SwizzleILi3ELi4ELi3EEENS4_18smem_ptr_flag_bitsILi16EEENST_INS5_IJNSA_ILi8EEENSA_ILi64EEEEEENS5_IJS17_SC_EEEEEEEvNS4_8identityENS4_23SM90_TMA_LOAD_MULTICASTES1B_vS1C_EENS_8epilogue10collective6detail29Sm90TmaWarpSpecializedAdapterINS1G_15DefaultEpilogueISI_SJ_SJ_NS1F_6thread17LinearCombinationISI_Li1EffLNS1K_9ScaleType4KindE0ELNS_15FloatRoundStyleE2ESI_EENS1_15EpilogueDefaultEEEEEvvEEEEvNT_6ParamsE,"ax",@progbits
	.align	128
.text._ZN7cutlass13device_kernelINS_4gemm6kernel13GemmUniversalIN4cute5tupleIJiiiiEEENS1_10collective13CollectiveMmaINS1_34MainloopSm90TmaGmmaWarpSpecializedILi3ENS5_IJNS4_1CILi2EEENSA_ILi1EEESC_EEENS1_35KernelTmaWarpSpecializedCooperativeEEENS5_IJNSA_ILi128EEESG_SG_EEENS_10bfloat16_tENS5_IJlSC_lEEESI_SJ_NS4_8TiledMMAINS4_8MMA_AtomIJNS4_4SM904GMMA28MMA_64x128x16_F32BF16BF16_SSILNSN_5MajorE0ELSP_0ELNSN_7ScaleInE1ELSQ_1EEEEEENS4_6LayoutISD_NS5_IJSC_NSA_ILi0EEESU_EEEEENS5_IJNS4_10UnderscoreESX_SX_EEEEENS4_13SM90_TMA_LOADENS4_14ComposedLayoutINS4_7SwizzleILi3ELi4ELi3EEENS4_18smem_ptr_flag_bitsILi16EEENST_INS5_IJNSA_ILi8EEENSA_ILi64EEEEEENS5_IJS17_SC_EEEEEEEvNS4_8identityENS4_23SM90_TMA_LOAD_MULTICASTES1B_vS1C_EENS_8epilogue10collective6detail29Sm90TmaWarpSpecializedAdapterINS1G_15DefaultEpilogueISI_SJ_SJ_NS1F_6thread17LinearCombinationISI_Li1EffLNS1K_9ScaleType4KindE0ELNS_15FloatRoundStyleE2ESI_EENS1_15EpilogueDefaultEEEEEvvEEEEvNT_6ParamsE:
        .type           _ZN7cutlass13device_kernelINS_4gemm6kernel13GemmUniversalIN4cute5tupleIJiiiiEEENS1_10collective13CollectiveMmaINS1_34MainloopSm90TmaGmmaWarpSpecializedILi3ENS5_IJNS4_1CILi2EEENSA_ILi1EEESC_EEENS1_35KernelTmaWarpSpecializedCooperativeEEENS5_IJNSA_ILi128EEESG_SG_EEENS_10bfloat16_tENS5_IJlSC_lEEESI_SJ_NS4_8TiledMMAINS4_8MMA_AtomIJNS4_4SM904GMMA28MMA_64x128x16_F32BF16BF16_SSILNSN_5MajorE0ELSP_0ELNSN_7ScaleInE1ELSQ_1EEEEEENS4_6LayoutISD_NS5_IJSC_NSA_ILi0EEESU_EEEEENS5_IJNS4_10UnderscoreESX_SX_EEEEENS4_13SM90_TMA_LOADENS4_14ComposedLayoutINS4_7SwizzleILi3ELi4ELi3EEENS4_18smem_ptr_flag_bitsILi16EEENST_INS5_IJNSA_ILi8EEENSA_ILi64EEEEEENS5_IJS17_SC_EEEEEEEvNS4_8identityENS4_23SM90_TMA_LOAD_MULTICASTES1B_vS1C_EENS_8epilogue10collective6detail29Sm90TmaWarpSpecializedAdapterINS1G_15DefaultEpilogueISI_SJ_SJ_NS1F_6thread17LinearCombinationISI_Li1EffLNS1K_9ScaleType4KindE0ELNS_15FloatRoundStyleE2ESI_EENS1_15EpilogueDefaultEEEEEvvEEEEvNT_6ParamsE,@function
        .size           _ZN7cutlass13device_kernelINS_4gemm6kernel13GemmUniversalIN4cute5tupleIJiiiiEEENS1_10collective13CollectiveMmaINS1_34MainloopSm90TmaGmmaWarpSpecializedILi3ENS5_IJNS4_1CILi2EEENSA_ILi1EEESC_EEENS1_35KernelTmaWarpSpecializedCooperativeEEENS5_IJNSA_ILi128EEESG_SG_EEENS_10bfloat16_tENS5_IJlSC_lEEESI_SJ_NS4_8TiledMMAINS4_8MMA_AtomIJNS4_4SM904GMMA28MMA_64x128x16_F32BF16BF16_SSILNSN_5MajorE0ELSP_0ELNSN_7ScaleInE1ELSQ_1EEEEEENS4_6LayoutISD_NS5_IJSC_NSA_ILi0EEESU_EEEEENS5_IJNS4_10UnderscoreESX_SX_EEEEENS4_13SM90_TMA_LOADENS4_14ComposedLayoutINS4_7SwizzleILi3ELi4ELi3EEENS4_18smem_ptr_flag_bitsILi16EEENST_INS5_IJNSA_ILi8EEENSA_ILi64EEEEEENS5_IJS17_SC_EEEEEEEvNS4_8identityENS4_23SM90_TMA_LOAD_MULTICASTES1B_vS1C_EENS_8epilogue10collective6detail29Sm90TmaWarpSpecializedAdapterINS1G_15DefaultEpilogueISI_SJ_SJ_NS1F_6thread17LinearCombinationISI_Li1EffLNS1K_9ScaleType4KindE0ELNS_15FloatRoundStyleE2ESI_EENS1_15EpilogueDefaultEEEEEvvEEEEvNT_6ParamsE,(.L_x_195 - _ZN7cutlass13device_kernelINS_4gemm6kernel13GemmUniversalIN4cute5tupleIJiiiiEEENS1_10collective13CollectiveMmaINS1_34MainloopSm90TmaGmmaWarpSpecializedILi3ENS5_IJNS4_1CILi2EEENSA_ILi1EEESC_EEENS1_35KernelTmaWarpSpecializedCooperativeEEENS5_IJNSA_ILi128EEESG_SG_EEENS_10bfloat16_tENS5_IJlSC_lEEESI_SJ_NS4_8TiledMMAINS4_8MMA_AtomIJNS4_4SM904GMMA28MMA_64x128x16_F32BF16BF16_SSILNSN_5MajorE0ELSP_0ELNSN_7ScaleInE1ELSQ_1EEEEEENS4_6LayoutISD_NS5_IJSC_NSA_ILi0EEESU_EEEEENS5_IJNS4_10UnderscoreESX_SX_EEEEENS4_13SM90_TMA_LOADENS4_14ComposedLayoutINS4_7SwizzleILi3ELi4ELi3EEENS4_18smem_ptr_flag_bitsILi16EEENST_INS5_IJNSA_ILi8EEENSA_ILi64EEEEEENS5_IJS17_SC_EEEEEEEvNS4_8identityENS4_23SM90_TMA_LOAD_MULTICASTES1B_vS1C_EENS_8epilogue10collective6detail29Sm90TmaWarpSpecializedAdapterINS1G_15DefaultEpilogueISI_SJ_SJ_NS1F_6thread17LinearCombinationISI_Li1EffLNS1K_9ScaleType4KindE0ELNS_15FloatRoundStyleE2ESI_EENS1_15EpilogueDefaultEEEEEvvEEEEvNT_6ParamsE)
        .other          _ZN7cutlass13device_kernelINS_4gemm6kernel13GemmUniversalIN4cute5tupleIJiiiiEEENS1_10collective13CollectiveMmaINS1_34MainloopSm90TmaGmmaWarpSpecializedILi3ENS5_IJNS4_1CILi2EEENSA_ILi1EEESC_EEENS1_35KernelTmaWarpSpecializedCooperativeEEENS5_IJNSA_ILi128EEESG_SG_EEENS_10bfloat16_tENS5_IJlSC_lEEESI_SJ_NS4_8TiledMMAINS4_8MMA_AtomIJNS4_4SM904GMMA28MMA_64x128x16_F32BF16BF16_SSILNSN_5MajorE0ELSP_0ELNSN_7ScaleInE1ELSQ_1EEEEEENS4_6LayoutISD_NS5_IJSC_NSA_ILi0EEESU_EEEEENS5_IJNS4_10UnderscoreESX_SX_EEEEENS4_13SM90_TMA_LOADENS4_14ComposedLayoutINS4_7SwizzleILi3ELi4ELi3EEENS4_18smem_ptr_flag_bitsILi16EEENST_INS5_IJNSA_ILi8EEENSA_ILi64EEEEEENS5_IJS17_SC_EEEEEEEvNS4_8identityENS4_23SM90_TMA_LOAD_MULTICASTES1B_vS1C_EENS_8epilogue10collective6detail29Sm90TmaWarpSpecializedAdapterINS1G_15DefaultEpilogueISI_SJ_SJ_NS1F_6thread17LinearCombinationISI_Li1EffLNS1K_9ScaleType4KindE0ELNS_15FloatRoundStyleE2ESI_EENS1_15EpilogueDefaultEEEEEvvEEEEvNT_6ParamsE,@"STO_CUDA_ENTRY STV_DEFAULT"
_ZN7cutlass13device_kernelINS_4gemm6kernel13GemmUniversalIN4cute5tupleIJiiiiEEENS1_10collective13CollectiveMmaINS1_34MainloopSm90TmaGmmaWarpSpecializedILi3ENS5_IJNS4_1CILi2EEENSA_ILi1EEESC_EEENS1_35KernelTmaWarpSpecializedCooperativeEEENS5_IJNSA_ILi128EEESG_SG_EEENS_10bfloat16_tENS5_IJlSC_lEEESI_SJ_NS4_8TiledMMAINS4_8MMA_AtomIJNS4_4SM904GMMA28MMA_64x128x16_F32BF16BF16_SSILNSN_5MajorE0ELSP_0ELNSN_7ScaleInE1ELSQ_1EEEEEENS4_6LayoutISD_NS5_IJSC_NSA_ILi0EEESU_EEEEENS5_IJNS4_10UnderscoreESX_SX_EEEEENS4_13SM90_TMA_LOADENS4_14ComposedLayoutINS4_7SwizzleILi3ELi4ELi3EEENS4_18smem_ptr_flag_bitsILi16EEENST_INS5_IJNSA_ILi8EEENSA_ILi64EEEEEENS5_IJS17_SC_EEEEEEEvNS4_8identityENS4_23SM90_TMA_LOAD_MULTICASTES1B_vS1C_EENS_8epilogue10collective6detail29Sm90TmaWarpSpecializedAdapterINS1G_15DefaultEpilogueISI_SJ_SJ_NS1F_6thread17LinearCombinationISI_Li1EffLNS1K_9ScaleType4KindE0ELNS_15FloatRoundStyleE2ESI_EENS1_15EpilogueDefaultEEEEEvvEEEEvNT_6ParamsE:
[----:B------:R-:W0:Y:S01]  /*0000*/  LDC R1, c[0x0][0x28] ;  /* 0x00000a00ff017b82 */ /* 0x000e220000000800 */
[----:B------:R-:W1:Y:S01]  /*0010*/  S2R R95, SR_TID.X ;  /* 0x00000000005f7919 */ /* 0x000e620000002100 */
[----:B------:R-:W-:Y:S01]  /*0020*/  ELECT P0, URZ, PT ;  /* 0x00000000003f782f */ /* 0x000fe20003800000 */
[----:B------:R-:W-:Y:S01]  /*0030*/  BSSY B0, `(.L_x_0) ;  /* 0x000000f000007945 */ /* 0x000fe20003800000 */
[--C-:B-1----:R-:W-:Y:S02]  /*0040*/  SHF.R.U32.HI R0, RZ, 0x5, R95.reuse ;  /* 0x00000005ff007819 */ /* 0x102fe4000001165f */
[----:B------:R-:W-:-:S03]  /*0050*/  SHF.R.U32.HI R7, RZ, 0x7, R95 ;  /* 0x00000007ff077819 */ /* 0x000fc6000001165f */
[----:B------:R-:W1:Y:S04]  /*0060*/  SHFL.IDX PT, R3, R0, RZ, 0x1f ;  /* 0x00001fff00037589 */ /* 0x000e6800000e0000 */
[----:B------:R2:W3:Y:S01]  /*0070*/  SHFL.IDX PT, R2, R7, RZ, 0x1f ;  /* 0x00001fff07027589 */ /* 0x0004e200000e0000 */
[----:B-1----:R-:W-:-:S13]  /*0080*/  ISETP.NE.OR P0, PT, R3, RZ, !P0 ;  /* 0x000000ff0300720c */ /* 0x002fda0004705670 */
[----:B0-23--:R-:W-:Y:S05]  /*0090*/  @P0 BRA `(.L_x_1) ;  /* 0x0000000000200947 */ /* 0x00dfea0003800000 */
[----:B------:R-:W-:Y:S02]  /*00a0*/  ULDC.64 UR4, c[0x0][0x198] ;  /* 0x0000660000047ab9 */ /* 0x000fe40000000a00 */
[----:B------:R-:W-:Y:S02]  /*00b0*/  UIADD3 UR6, UP0, UR4, 0xf0, URZ ;  /* 0x000000f004067890 */ /* 0x000fe4000ff1e03f */
[----:B------:R-:W-:Y:S02]  /*00c0*/  UIADD3 UR4, UP1, UR4, 0x1f0, URZ ;  /* 0x000001f004047890 */ /* 0x000fe4000ff3e03f */
[----:B------:R-:W-:Y:S02]  /*00d0*/  UIADD3.X UR7, URZ, UR5, URZ, UP0, !UPT ;  /* 0x000000053f077290 */ /* 0x000fe400087fe43f */
[----:B------:R-:W-:-:S07]  /*00e0*/  UIADD3.X UR5, URZ, UR5, URZ, UP1, !UPT ;  /* 0x000000053f057290 */ /* 0x000fce0008ffe43f */
[----:B------:R0:W-:Y:S02]  /*00f0*/  UTMACCTL.PF [UR6] ;  /* 0x00000000060079b9 */ /* 0x0001e40008040000 */
[----:B------:R0:W-:Y:S02]  /*0100*/  UTMACCTL.PF [UR4] ;  /* 0x00000000040079b9 */ /* 0x0001e40008040000 */
[----:B0-----:R-:W-:Y:S01]  /*0110*/  NOP ;  /* 0x0000000000007918 */ /* 0x001fe20000000000 */
.L_x_1:
[----:B------:R-:W-:Y:S05]  /*0120*/  BSYNC B0 ;  /* 0x0000000000007941 */ /* 0x000fea0003800000 */
.L_x_0:
[----:B------:R-:W0:Y:S02]  /*0130*/  SHFL.IDX PT, R5, R0, RZ, 0x1f ;  /* 0x00001fff00057589 */ /* 0x000e2400000e0000 */
[----:B0-----:R-:W-:-:S13]  /*0140*/  ISETP.NE.AND P0, PT, R5, RZ, PT ;  /* 0x000000ff0500720c */ /* 0x001fda0003f05270 */
[----:B------:R-:W-:Y:S05]  /*0150*/  @P0 BRA `(.L_x_2) ;  /* 0x0000000000500947 */ /* 0x000fea0003800000 */
[----:B------:R-:W0:Y:S01]  /*0160*/  S2UR UR8, SR_CgaCtaId ;  /* 0x00000000000879c3 */ /* 0x000e220000008800 */
[----:B------:R-:W-:Y:S01]  /*0170*/  UMOV UR4, 0x400 ;  /* 0x0000040000047882 */ /* 0x000fe20000000000 */
[----:B------:R-:W-:Y:S01]  /*0180*/  UMOV UR5, 0x1 ;  /* 0x0000000100057882 */ /* 0x000fe20000000000 */
[----:B------:R-:W-:Y:S01]  /*0190*/  UMOV UR6, 0x4 ;  /* 0x0000000400067882 */ /* 0x000fe20000000000 */
[----:B------:R-:W-:Y:S01]  /*01a0*/  ELECT P0, URZ, PT ;  /* 0x00000000003f782f */ /* 0x000fe20003800000 */
[----:B------:R-:W-:-:S04]  /*01b0*/  UIADD3 UR6, -UR6, 0x100000, URZ ;  /* 0x0010000006067890 */ /* 0x000fc8000fffe13f */
[----:B------:R-:W-:Y:S02]  /*01c0*/  USHF.L.U32 UR7, UR6, 0xb, URZ ;  /* 0x0000000b06077899 */ /* 0x000fe4000800063f */
[----:B------:R-:W-:Y:S02]  /*01d0*/  USHF.L.U32 UR6, UR6, 0x1, URZ ;  /* 0x0000000106067899 */ /* 0x000fe4000800063f */
[----:B0-----:R-:W-:Y:S02]  /*01e0*/  ULEA UR8, UR8, UR4, 0x18 ;  /* 0x0000000408087291 */ /* 0x001fe4000f8ec03f */
[----:B------:R-:W-:-:S04]  /*01f0*/  UIADD3 UR4, -UR5, 0x100000, URZ ;  /* 0x0010000005047890 */ /* 0x000fc8000fffe13f */
[----:B------:R-:W-:Y:S02]  /*0200*/  USHF.L.U32 UR5, UR4, 0xb, URZ ;  /* 0x0000000b04057899 */ /* 0x000fe4000800063f */
[----:B------:R-:W-:Y:S01]  /*0210*/  USHF.L.U32 UR4, UR4, 0x1, URZ ;  /* 0x0000000104047899 */ /* 0x000fe2000800063f */
[----:B------:R-:W0:Y:S11]  /*0220*/  FENCE.VIEW.ASYNC.S ;  /* 0x00000000000073c6 */ /* 0x000e360000000000 */
[----:B0-----:R0:W1:Y:S01]  /*0230*/  SYNCS.EXCH.64 URZ, [UR8], UR4 ;  /* 0x00000004083f75b2 */ /* 0x0010620008000100 */
[----:B------:R0:W2:Y:S01]  /*0240*/  SYNCS.EXCH.64 URZ, [UR8+0x18], UR6 ;  /* 0x00001806083f75b2 */ /* 0x0000a20008000100 */
[----:B------:R0:W3:Y:S01]  /*0250*/  SYNCS.EXCH.64 URZ, [UR8+0x8], UR4 ;  /* 0x00000804083f75b2 */ /* 0x0000e20008000100 */
[----:B------:R0:W4:Y:S01]  /*0260*/  SYNCS.EXCH.64 URZ, [UR8+0x20], UR6 ;  /* 0x00002006083f75b2 */ /* 0x0001220008000100 */
[----:B------:R0:W0:Y:S01]  /*0270*/  SYNCS.EXCH.64 URZ, [UR8+0x10], UR4 ;  /* 0x00001004083f75b2 */ /* 0x0000220008000100 */
[----:B------:R0:W0:Y:S01]  /*0280*/  SYNCS.EXCH.64 URZ, [UR8+0x28], UR6 ;  /* 0x00002806083f75b2 */ /* 0x0000220008000100 */
[----:B------:R-:W-:Y:S01]  /*0290*/  NOP ;  /* 0x0000000000007918 */ /* 0x000fe20000000000 */
.L_x_2:
[----:B------:R-:W-:Y:S01]  /*02a0*/  SHF.R.S32.HI R4, RZ, 0x1f, R95 ;  /* 0x0000001fff047819 */ /* 0x000fe2000001145f */
[----:B------:R-:W5:Y:S01]  /*02b0*/  SHFL.IDX PT, R0, R0, RZ, 0x1f ;  /* 0x00001fff00007589 */ /* 0x000f6200000e0000 */
[----:B0-----:R-:W0:Y:S01]  /*02c0*/  S2UR UR8, SR_CTAID.X ;  /* 0x00000000000879c3 */ /* 0x001e220000002500 */
[----:B------:R-:W-:Y:S02]  /*02d0*/  ELECT P0, URZ, PT ;  /* 0x00000000003f782f */ /* 0x000fe40003800000 */
[----:B------:R-:W-:Y:S01]  /*02e0*/  LEA.HI R4, R4, R95, RZ, 0x7 ;  /* 0x0000005f04047211 */ /* 0x000fe200078f38ff */
[----:B------:R-:W-:Y:S01]  /*02f0*/  ULDC UR4, c[0x0][0x150] ;  /* 0x0000540000047ab9 */ /* 0x000fe20000000800 */
[----:B------:R-:W-:Y:S01]  /*0300*/  SHF.R.S32.HI R6, RZ, 0x1f, R5 ;  /* 0x0000001fff067819 */ /* 0x000fe20000011405 */
[----:B------:R-:W-:Y:S01]  /*0310*/  NOP ;  /* 0x0000000000007918 */ /* 0x000fe20000000000 */
[----:B------:R-:W-:Y:S01]  /*0320*/  LOP3.LUT R4, R4, 0xffffff80, RZ, 0xc0, !PT ;  /* 0xffffff8004047812 */ /* 0x000fe200078ec0ff */
[----:B------:R-:W-:Y:S01]  /*0330*/  NOP ;  /* 0x0000000000007918 */ /* 0x000fe20000000000 */
[----:B------:R-:W-:Y:S01]  /*0340*/  LEA.HI R6, R6, R5, RZ, 0x2 ;  /* 0x0000000506067211 */ /* 0x000fe200078f10ff */
[----:B------:R-:W1:Y:S01]  /*0350*/  LDC R11, c[0x0][0x144] ;  /* 0x00005100ff0b7b82 */ /* 0x000e620000000800 */
[----:B------:R-:W-:Y:S01]  /*0360*/  IMAD.MOV.U32 R22, RZ, RZ, 0x1 ;  /* 0x00000001ff167424 */ /* 0x000fe200078e00ff */
[----:B------:R-:W-:Y:S01]  /*0370*/  ISETP.NE.AND P3, PT, R2, RZ, PT ;  /* 0x000000ff0200720c */ /* 0x000fe20003f65270 */
[----:B------:R-:W-:Y:S01]  /*0380*/  IMAD.IADD R8, R95, 0x1, -R4 ;  /* 0x000000015f087824 */ /* 0x000fe200078e0a04 */
[----:B------:R-:W-:Y:S01]  /*0390*/  LOP3.LUT R6, R6, 0x3ffffffc, RZ, 0xc0, !PT ;  /* 0x3ffffffc06067812 */ /* 0x000fe200078ec0ff */
[----:B------:R-:W2:Y:S03]  /*03a0*/  S2R R4, SR_CTAID.Y ;  /* 0x0000000000047919 */ /* 0x000ea60000002600 */
[----:B------:R-:W-:Y:S01]  /*03b0*/  SHF.R.S32.HI R9, RZ, 0x1f, R8 ;  /* 0x0000001fff097819 */ /* 0x000fe20000011408 */
[----:B------:R-:W-:Y:S01]  /*03c0*/  IMAD.IADD R6, R5, 0x1, -R6 ;  /* 0x0000000105067824 */ /* 0x000fe200078e0a06 */
[----:B------:R-:W3:Y:S02]  /*03d0*/  LDC R13, c[0x0][0x140] ;  /* 0x00005000ff0d7b82 */ /* 0x000ee40000000800 */
[----:B------:R-:W-:-:S02]  /*03e0*/  LEA.HI R9, R9, R8, RZ, 0x3 ;  /* 0x0000000809097211 */ /* 0x000fc400078f18ff */
[----:B-----5:R-:W-:Y:S02]  /*03f0*/  ISETP.NE.OR P0, PT, R0, RZ, !P0 ;  /* 0x000000ff0000720c */ /* 0x020fe40004705670 */
[--C-:B------:R-:W-:Y:S02]  /*0400*/  SHF.R.S32.HI R0, RZ, 0x3, R9.reuse ;  /* 0x00000003ff007819 */ /* 0x100fe40000011409 */
[----:B0-----:R-:W-:Y:S02]  /*0410*/  I2FP.F32.U32 R10, UR8 ;  /* 0x00000008000a7c45 */ /* 0x001fe40008201000 */
[----:B------:R-:W-:-:S03]  /*0420*/  SHF.R.S32.HI R9, RZ, 0x1f, R9 ;  /* 0x0000001fff097819 */ /* 0x000fc60000011409 */
[----:B------:R-:W-:Y:S01]  /*0430*/  FMUL R10, R10, UR4 ;  /* 0x000000040a0a7c20 */ /* 0x000fe20008400000 */
[----:B------:R-:W-:Y:S01]  /*0440*/  LEA.HI R9, R9, R0, RZ, 0x2 ;  /* 0x0000000009097211 */ /* 0x000fe200078f10ff */
[----:B------:R-:W-:Y:S02]  /*0450*/  ULDC UR4, c[0x0][0x154] ;  /* 0x0000550000047ab9 */ /* 0x000fe40000000800 */
[----:B------:R-:W-:Y:S01]  /*0460*/  VOTEU.ALL UP0, P0 ;  /* 0x00000000003f7886 */ /* 0x000fe20000000000 */
[----:B------:R-:W-:Y:S01]  /*0470*/  LOP3.LUT R9, R9, 0xfffffffc, RZ, 0xc0, !PT ;  /* 0xfffffffc09097812 */ /* 0x000fe200078ec0ff */
[----:B------:R-:W0:Y:S01]  /*0480*/  F2I.U32.TRUNC.NTZ R10, R10 ;  /* 0x0000000a000a7305 */ /* 0x000e22000020f000 */
[----:B------:R-:W-:Y:S02]  /*0490*/  VOTEU.ALL UP1, P0 ;  /* 0x00000000003f7886 */ /* 0x000fe40000020000 */
[----:B------:R-:W5:Y:S01]  /*04a0*/  @!UP0 S2UR UR7, SR_CgaCtaId ;  /* 0x00000000000789c3 */ /* 0x000f620000008800 */
[----:B------:R-:W-:Y:S01]  /*04b0*/  IMAD.IADD R9, R0, 0x1, -R9 ;  /* 0x0000000100097824 */ /* 0x000fe200078e0a09 */
[----:B------:R-:W-:Y:S01]  /*04c0*/  SHF.R.S32.HI R0, RZ, 0x1f, R3 ;  /* 0x0000001fff007819 */ /* 0x000fe20000011403 */
[----:B------:R-:W-:Y:S01]  /*04d0*/  @!UP0 UMOV UR6, 0x400 ;  /* 0x0000040000068882 */ /* 0x000fe20000000000 */
[----:B---3--:R-:W-:Y:S01]  /*04e0*/  ISETP.EQ.U32.AND P2, PT, R13, 0x1, PT ;  /* 0x000000010d00780c */ /* 0x008fe20003f42070 */
[----:B------:R-:W-:Y:S01]  /*04f0*/  IMAD R19, R6, 0x4, R9 ;  /* 0x0000000406137824 */ /* 0x000fe200078e0209 */
[----:B--2---:R-:W-:-:S02]  /*0500*/  I2FP.F32.U32 R12, R4 ;  /* 0x00000004000c7245 */ /* 0x004fc40000201000 */
[----:B------:R-:W2:Y:S01]  /*0510*/  LDC R9, c[0x0][0x148] ;  /* 0x00005200ff097b82 */ /* 0x000ea20000000800 */
[----:B------:R-:W-:Y:S02]  /*0520*/  LEA.HI R0, R0, R3, RZ, 0x2 ;  /* 0x0000000300007211 */ /* 0x000fe400078f10ff */
[----:B------:R-:W-:Y:S01]  /*0530*/  LEA.HI R6, R19, R19, RZ, 0x1 ;  /* 0x0000001313067211 */ /* 0x000fe200078f08ff */
[----:B0-----:R-:W-:Y:S02]  /*0540*/  IMAD.MOV R14, RZ, RZ, -R10 ;  /* 0x000000ffff0e7224 */ /* 0x001fe400078e0a0a */
[----:B------:R-:W-:Y:S01]  /*0550*/  FMUL R12, R12, UR4 ;  /* 0x000000040c0c7c20 */ /* 0x000fe20008400000 */
[----:B------:R-:W-:Y:S01]  /*0560*/  LOP3.LUT R0, R0, 0xfffffffc, RZ, 0xc0, !PT ;  /* 0xfffffffc00007812 */ /* 0x000fe200078ec0ff */
[----:B------:R-:W-:Y:S01]  /*0570*/  UMOV UR4, 0x20 ;  /* 0x0000002000047882 */ /* 0x000fe20000000000 */
[----:B------:R-:W-:Y:S01]  /*0580*/  LOP3.LUT R10, R6, 0xfffffffe, RZ, 0xc0, !PT ;  /* 0xfffffffe060a7812 */ /* 0x000fe200078ec0ff */
[----:B-1----:R-:W-:Y:S01]  /*0590*/  IMAD R6, R11, R14, UR8 ;  /* 0x000000080b067e24 */ /* 0x002fe2000f8e020e */
[----:B------:R-:W-:-:S04]  /*05a0*/  @!UP0 UIADD3 UR4, -UR4, 0x100000, URZ ;  /* 0x0010000004048890 */ /* 0x000fc8000fffe13f */
[----:B------:R-:W-:Y:S02]  /*05b0*/  @!UP0 USHF.L.U32 UR5, UR4, 0xb, URZ ;  /* 0x0000000b04058899 */ /* 0x000fe4000800063f */
[----:B------:R-:W-:Y:S01]  /*05c0*/  @!UP0 USHF.L.U32 UR4, UR4, 0x1, URZ ;  /* 0x0000000104048899 */ /* 0x000fe2000800063f */
[----:B------:R-:W0:Y:S01]  /*05d0*/  F2I.U32.TRUNC.NTZ R12, R12 ;  /* 0x0000000c000c7305 */ /* 0x000e22000020f000 */
[----:B------:R-:W-:Y:S02]  /*05e0*/  IMAD.IADD R3, R3, 0x1, -R0 ;  /* 0x0000000103037824 */ /* 0x000fe400078e0a00 */
[C---:B------:R-:W-:Y:S02]  /*05f0*/  IMAD.IADD R11, R19.reuse, 0x1, -R10 ;  /* 0x00000001130b7824 */ /* 0x040fe400078e0a0a */
[----:B------:R-:W-:Y:S01]  /*0600*/  IMAD.SHL.U32 R10, R19, 0x4, RZ ;  /* 0x00000004130a7824 */ /* 0x000fe200078e00ff */
[----:B-----5:R-:W-:Y:S01]  /*0610*/  @!UP0 ULEA UR6, UR7, UR6, 0x18 ;  /* 0x0000000607068291 */ /* 0x020fe2000f8ec03f */
[----:B------:R-:W-:Y:S01]  /*0620*/  ISETP.NE.AND P1, PT, R3, 0x3, PT ;  /* 0x000000030300780c */ /* 0x000fe20003f25270 */
[----:B------:R-:W-:Y:S01]  /*0630*/  VOTEU.ALL UP0, P0 ;  /* 0x00000000003f7886 */ /* 0x000fe20000000000 */
[----:B------:R-:W-:-:S02]  /*0640*/  ISETP.NE.AND P4, PT, R11, R6, PT ;  /* 0x000000060b00720c */ /* 0x000fc40003f85270 */
[----:B------:R-:W-:Y:S02]  /*0650*/  LOP3.LUT R19, R19, 0xc, R10, 0x78, !PT ;  /* 0x0000000c13137812 */ /* 0x000fe400078e780a */
[----:B------:R-:W-:Y:S01]  /*0660*/  LOP3.LUT P0, RZ, R8, 0x7, RZ, 0xc0, !PT ;  /* 0x0000000708ff7812 */ /* 0x000fe2000780c0ff */
[C---:B------:R-:W-:Y:S01]  /*0670*/  VIADD R8, R2.reuse, 0xffffffff ;  /* 0xffffffff02087836 */ /* 0x040fe20000000000 */
[----:B------:R-:W-:Y:S01]  /*0680*/  ISETP.EQ.OR P1, PT, R3, RZ, !P1 ;  /* 0x000000ff0300720c */ /* 0x000fe20004f22670 */
[----:B0-----:R-:W-:Y:S01]  /*0690*/  IMAD.MOV R23, RZ, RZ, -R12 ;  /* 0x000000ffff177224 */ /* 0x001fe200078e0a0c */
[----:B------:R-:W-:Y:S01]  /*06a0*/  ISETP.LT.U32.AND P0, PT, R19, 0x2, !P0 ;  /* 0x000000021300780c */ /* 0x000fe20004701070 */
[----:B------:R-:W0:Y:S02]  /*06b0*/  FENCE.VIEW.ASYNC.S ;  /* 0x00000000000073c6 */ /* 0x000e240000000000 */
[----:B0-----:R0:W1:Y:S01]  /*06c0*/  @!UP0 SYNCS.EXCH.64 URZ, [UR6+0x40], UR4 ;  /* 0x00004004063f85b2 */ /* 0x0010620008000100 */
[----:B------:R-:W-:Y:S01]  /*06d0*/  ISETP.EQ.AND P1, PT, R2, RZ, P1 ;  /* 0x000000ff0200720c */ /* 0x000fe20000f22270 */
[----:B--2---:R-:W-:Y:S01]  /*06e0*/  IMAD R11, R9, R23, R4 ;  /* 0x00000017090b7224 */ /* 0x004fe200078e0204 */
[----:B------:R-:W-:-:S02]  /*06f0*/  ISETP.GE.U32.AND P6, PT, R8, 0x2, PT ;  /* 0x000000020800780c */ /* 0x000fc40003fc6070 */
[----:B------:R-:W-:Y:S02]  /*0700*/  @P4 LEA.HI R0, R19, R19, RZ, 0x1 ;  /* 0x0000001313004211 */ /* 0x000fe400078f08ff */
[----:B------:R-:W-:Y:S02]  /*0710*/  SEL R18, RZ, 0x1, !P1 ;  /* 0x00000001ff127807 */ /* 0x000fe40004800000 */
[----:B------:R-:W-:Y:S02]  /*0720*/  @P4 SHF.R.S32.HI R0, RZ, 0x1, R0 ;  /* 0x00000001ff004819 */ /* 0x000fe40000011400 */
[----:B------:R-:W-:Y:S02]  /*0730*/  SEL R18, R18, 0x2, P6 ;  /* 0x0000000212127807 */ /* 0x000fe40003000000 */
[----:B------:R-:W-:Y:S02]  /*0740*/  @P4 ISETP.NE.AND P5, PT, R0, R11, PT ;  /* 0x0000000b0000420c */ /* 0x000fe40003fa5270 */
[----:B------:R-:W-:Y:S01]  /*0750*/  SEL R11, RZ, 0x1, !P0 ;  /* 0x00000001ff0b7807 */ /* 0x000fe20004000000 */
[----:B------:R0:W2:Y:S01]  /*0760*/  @!UP1 SYNCS.EXCH.64 URZ, [UR6+0x48], UR4 ;  /* 0x00004804063f95b2 */ /* 0x0000a20008000100 */
[----:B------:R-:W-:Y:S01]  /*0770*/  @P4 SEL R22, RZ, 0x1, P5 ;  /* 0x00000001ff164807 */ /* 0x000fe20002800000 */
[----:B------:R-:W-:Y:S01]  /*0780*/  NOP ;  /* 0x0000000000007918 */ /* 0x000fe20000000000 */
[----:B------:R-:W-:-:S02]  /*0790*/  LOP3.LUT R0, R95, 0x7f, RZ, 0xc0, !PT ;  /* 0x0000007f5f007812 */ /* 0x000fc400078ec0ff */
[----:B------:R-:W-:Y:S01]  /*07a0*/  LOP3.LUT R22, R22, R11, RZ, 0xc0, !PT ;  /* 0x0000000b16167212 */ /* 0x000fe200078ec0ff */
[----:B01----:R-:W-:Y:S06]  /*07b0*/  @!P2 BRA `(.L_x_3) ;  /* 0x000000000008a947 */ /* 0x003fec0003800000 */
[----:B--2-4-:R-:W-:Y:S01]  /*07c0*/  UCGABAR_ARV ;  /* 0x00000000000079c7 */ /* 0x014fe20008000000 */
[----:B------:R-:W-:Y:S05]  /*07d0*/  BRA `(.L_x_4) ;  /* 0x0000000000047947 */ /* 0x000fea0003800000 */
.L_x_3:
[----:B--2-4-:R-:W-:Y:S01]  /*07e0*/  NOP ;  /* 0x0000000000007918 */ /* 0x014fe20000000000 */
.L_x_4:
[----:B------:R-:W0:Y:S01]  /*07f0*/  LDC R2, c[0x0][0x65c] ;  /* 0x00019700ff027b82 */ /* 0x000e220000000800 */
[----:B------:R-:W-:Y:S02]  /*0800*/  IMAD.U32 R10, RZ, RZ, UR8 ;  /* 0x00000008ff0a7e24 */ /* 0x000fe4000f8e00ff */
[----:B------:R-:W-:Y:S01]  /*0810*/  IMAD.MOV.U32 R11, RZ, RZ, RZ ;  /* 0x000000ffff0b7224 */ /* 0x000fe200078e00ff */
[----:B0-----:R-:W-:-:S04]  /*0820*/  ISETP.NE.AND P1, PT, R2, 0x1, PT ;  /* 0x000000010200780c */ /* 0x001fc80003f25270 */
[----:B------:R-:W-:-:S09]  /*0830*/  P2R R5, PR, RZ, 0x2 ;  /* 0x00000002ff057803 */ /* 0x000fd20000000000 */
[----:B------:R-:W0:Y:S01]  /*0840*/  @P1 LDC R17, c[0x0][0x10] ;  /* 0x00000400ff111b82 */ /* 0x000e220000000800 */
[----:B------:R-:W-:Y:S02]  /*0850*/  @P1 IMAD.MOV.U32 R5, RZ, RZ, RZ ;  /* 0x000000ffff051224 */ /* 0x000fe400078e00ff */
[----:B------:R-:W-:-:S05]  /*0860*/  @P1 IMAD.MOV.U32 R15, RZ, RZ, RZ ;  /* 0x000000ffff0f1224 */ /* 0x000fca00078e00ff */
[----:B------:R-:W1:Y:S01]  /*0870*/  @!P1 LDC R13, c[0x0][0xc] ;  /* 0x00000300ff0d9b82 */ /* 0x000e620000000800 */
[----:B------:R-:W-:Y:S01]  /*0880*/  ULDC UR4, c[0x0][0xc] ;  /* 0x0000030000047ab9 */ /* 0x000fe20000000800 */
[----:B------:R-:W-:Y:S01]  /*0890*/  ULDC UR5, c[0x0][0x10] ;  /* 0x0000040000057ab9 */ /* 0x000fe20000000800 */
[----:B------:R-:W-:Y:S01]  /*08a0*/  ULDC UR6, c[0x0][0x14] ;  /* 0x0000050000067ab9 */ /* 0x000fe20000000800 */
[----:B------:R-:W-:-:S04]  /*08b0*/  UIMAD.WIDE.U32 UR4, UR4, UR5, URZ ;  /* 0x00000005040472a5 */ /* 0x000fc8000f8e003f */
[----:B------:R-:W-:Y:S02]  /*08c0*/  UIMAD.WIDE.U32 UR38, UR4, UR6, URZ ;  /* 0x00000006042672a5 */ /* 0x000fe4000f8e003f */
[----:B------:R-:W-:-:S04]  /*08d0*/  UIMAD UR41, UR5, UR6, URZ ;  /* 0x00000006052972a4 */ /* 0x000fc8000f8e023f */
[----:B------:R-:W-:Y:S01]  /*08e0*/  UIADD3 UR41, UR39, UR41, URZ ;  /* 0x0000002927297290 */ /* 0x000fe2000fffe03f */
[----:B0-----:R-:W-:-:S04]  /*08f0*/  @P1 IMAD.WIDE.U32 R16, R17, UR8, R4 ;  /* 0x0000000811101c25 */ /* 0x001fc8000f8e0004 */
[----:B------:R-:W-:Y:S02]  /*0900*/  @P1 IMAD.IADD R17, R17, 0x1, R15 ;  /* 0x0000000111111824 */ /* 0x000fe400078e020f */
[----:B-1----:R-:W-:-:S04]  /*0910*/  @!P1 IMAD.WIDE.U32 R10, R4, R13, R10 ;  /* 0x0000000d040a9225 */ /* 0x002fc800078e000a */
[----:B------:R-:W-:Y:S02]  /*0920*/  @!P1 IMAD.MOV.U32 R16, RZ, RZ, R10 ;  /* 0x000000ffff109224 */ /* 0x000fe400078e000a */
[----:B------:R-:W-:Y:S01]  /*0930*/  @!P1 IMAD.MOV.U32 R17, RZ, RZ, R11 ;  /* 0x000000ffff119224 */ /* 0x000fe200078e000b */
[----:B------:R-:W-:Y:S06]  /*0940*/  @!P2 BRA `(.L_x_5) ;  /* 0x00000000000ca947 */ /* 0x000fec0003800000 */
[----:B------:R-:W-:Y:S01]  /*0950*/  UCGABAR_WAIT ;  /* 0x0000000000007dc7 */ /* 0x000fe20008000000 */
[----:B------:R-:W-:Y:S01]  /*0960*/  CCTL.IVALL ;  /* 0x00000000ff00798f */ /* 0x000fe20002000000 */
[----:B------:R-:W-:Y:S05]  /*0970*/  BRA `(.L_x_6) ;  /* 0x0000000000047947 */ /* 0x000fea0003800000 */
.L_x_5:
[----:B------:R-:W-:Y:S06]  /*0980*/  BAR.SYNC.DEFER_BLOCKING 0x0 ;  /* 0x0000000000007b1d */ /* 0x000fec0000010000 */
.L_x_6:
[----:B------:R-:W-:Y:S05]  /*0990*/  @!P3 BRA `(.L_x_7) ;  /* 0x000000600088b947 */ /* 0x000fea0003800000 */
[----:B------:R-:W-:-:S13]  /*09a0*/  ISETP.GT.U32.AND P0, PT, R8, 0x1, PT ;  /* 0x000000010800780c */ /* 0x000fda0003f04070 */
[----:B------:R-:W-:Y:S05]  /*09b0*/  @P0 EXIT ;  /* 0x000000000000094d */ /* 0x000fea0003800000 */
[----:B------:R-:W-:Y:S01]  /*09c0*/  ULDC.64 UR4, c[0x0][0x650] ;  /* 0x0001940000047ab9 */ /* 0x000fe20000000a00 */
[----:B------:R-:W-:Y:S01]  /*09d0*/  PRMT R3, RZ, 0x7610, R3 ;  /* 0x00007610ff037816 */ /* 0x000fe20000000003 */
[----:B------:R-:W-:Y:S01]  /*09e0*/  IMAD.MOV.U32 R103, RZ, RZ, -0x1 ;  /* 0xffffffffff677424 */ /* 0x000fe200078e00ff */
[----:B------:R-:W-:Y:S01]  /*09f0*/  ISETP.GE.U32.AND P0, PT, R16, UR4, PT ;  /* 0x0000000410007c0c */ /* 0x000fe2000bf06070 */
[----:B------:R-:W-:Y:S02]  /*0a00*/  IMAD.MOV.U32 R100, RZ, RZ, -0x1 ;  /* 0xffffffffff647424 */ /* 0x000fe400078e00ff */
[----:B------:R-:W-:Y:S01]  /*0a10*/  IMAD.MOV.U32 R101, RZ, RZ, -0x1 ;  /* 0xffffffffff657424 */ /* 0x000fe200078e00ff */
[----:B------:R-:W-:-:S13]  /*0a20*/  ISETP.GE.U32.AND.EX P0, PT, R17, UR5, PT, P0 ;  /* 0x0000000511007c0c */ /* 0x000fda000bf06100 */
[----:B------:R-:W-:Y:S05]  /*0a30*/  @P0 BRA `(.L_x_8) ;  /* 0x0000000400280947 */ /* 0x000fea0003800000 */
[----:B------:R-:W0:Y:S01]  /*0a40*/  LDC.64 R24, c[0x0][0x628] ;  /* 0x00018a00ff187b82 */ /* 0x000e220000000a00 */
[----:B------:R-:W-:Y:S02]  /*0a50*/  IMAD.MOV.U32 R10, RZ, RZ, R16 ;  /* 0x000000ffff0a7224 */ /* 0x000fe400078e0010 */
[----:B------:R-:W-:-:S05]  /*0a60*/  IMAD.MOV.U32 R11, RZ, RZ, R17 ;  /* 0x000000ffff0b7224 */ /* 0x000fca00078e0011 */
[----:B------:R-:W1:Y:S08]  /*0a70*/  LDC R8, c[0x0][0x630] ;  /* 0x00018c00ff087b82 */ /* 0x000e700000000800 */
[----:B------:R-:W2:Y:S01]  /*0a80*/  LDC.64 R26, c[0x0][0x620] ;  /* 0x00018800ff1a7b82 */ /* 0x000ea20000000a00 */
[----:B0-----:R-:W-:-:S04]  /*0a90*/  ISETP.NE.U32.AND P0, PT, R24, RZ, PT ;  /* 0x000000ff1800720c */ /* 0x001fc80003f05070 */
[----:B------:R-:W-:-:S13]  /*0aa0*/  ISETP.NE.AND.EX P0, PT, R25, RZ, PT, P0 ;  /* 0x000000ff1900720c */ /* 0x000fda0003f05300 */
[----:B-12---:R-:W-:Y:S05]  /*0ab0*/  @!P0 BRA `(.L_x_9) ;  /* 0x0000000000288947 */ /* 0x006fea0003800000 */
[----:B------:R-:W0:Y:S02]  /*0ac0*/  LDC R3, c[0x0][0x634] ;  /* 0x00018d00ff037b82 */ /* 0x000e240000000800 */
[----:B0-----:R-:W-:-:S05]  /*0ad0*/  IADD3 R3, P0, R16, R3, RZ ;  /* 0x0000000310037210 */ /* 0x001fca0007f1e0ff */
[----:B------:R-:W-:-:S04]  /*0ae0*/  IMAD.X R21, RZ, RZ, R17, P0 ;  /* 0x000000ffff157224 */ /* 0x000fc800000e0611 */
[----:B------:R-:W-:-:S04]  /*0af0*/  IMAD.WIDE.U32 R10, R21, R24, RZ ;  /* 0x00000018150a7225 */ /* 0x000fc800078e00ff */
[----:B------:R-:W-:-:S04]  /*0b00*/  IMAD.WIDE.U32 R12, P0, R3, R25, R10 ;  /* 0x00000019030c7225 */ /* 0x000fc8000780000a */
[----:B------:R-:W-:-:S04]  /*0b10*/  IMAD.WIDE.U32 R10, R3, R24, RZ ;  /* 0x00000018030a7225 */ /* 0x000fc800078e00ff */
[----:B------:R-:W-:Y:S01]  /*0b20*/  IMAD.X R15, RZ, RZ, RZ, P0 ;  /* 0x000000ffff0f7224 */ /* 0x000fe200000e06ff */
[----:B------:R-:W-:Y:S01]  /*0b30*/  IADD3 RZ, P0, R11, R12, RZ ;  /* 0x0000000c0bff7210 */ /* 0x000fe20007f1e0ff */
[----:B------:R-:W-:-:S04]  /*0b40*/  IMAD.MOV.U32 R14, RZ, RZ, R13 ;  /* 0x000000ffff0e7224 */ /* 0x000fc800078e000d */
[----:B------:R-:W-:-:S08]  /*0b50*/  IMAD.WIDE.U32.X R10, R21, R25, R14, P0 ;  /* 0x00000019150a7225 */ /* 0x000fd000000e040e */
.L_x_9:
[----:B------:R-:W0:Y:S01]  /*0b60*/  LDC.64 R30, c[0x0][0x640] ;  /* 0x00019000ff1e7b82 */ /* 0x000e220000000a00 */
[-CC-:B------:R-:W-:Y:S01]  /*0b70*/  SHF.R.U64 R101, R10, R8.reuse, R11.reuse ;  /* 0x000000080a657219 */ /* 0x180fe2000000120b */
[----:B------:R-:W-:Y:S01]  /*0b80*/  IMAD R29, R9, R23, R4 ;  /* 0x00000017091d7224 */ /* 0x000fe200078e0204 */
[----:B------:R-:W-:Y:S01]  /*0b90*/  SHF.R.U32.HI R3, RZ, R8, R11 ;  /* 0x00000008ff037219 */ /* 0x000fe2000001160b */
[----:B------:R-:W-:Y:S01]  /*0ba0*/  IMAD.MOV.U32 R23, RZ, RZ, 0x1 ;  /* 0x00000001ff177424 */ /* 0x000fe200078e00ff */
[----:B------:R-:W-:-:S03]  /*0bb0*/  IADD3 R5, P0, RZ, -R101, RZ ;  /* 0x80000065ff057210 */ /* 0x000fc60007f1e0ff */
[----:B------:R-:W1:Y:S02]  /*0bc0*/  LDC R12, c[0x0][0x618] ;  /* 0x00018600ff0c7b82 */ /* 0x000e640000000800 */
[----:B------:R-:W-:Y:S02]  /*0bd0*/  IMAD.X R3, RZ, RZ, ~R3, P0 ;  /* 0x000000ffff037224 */ /* 0x000fe400000e0e03 */
[----:B------:R-:W-:-:S04]  /*0be0*/  IMAD.WIDE.U32 R10, R5, R26, R16 ;  /* 0x0000001a050a7225 */ /* 0x000fc800078e0010 */
[----:B------:R-:W2:Y:S01]  /*0bf0*/  LDC R20, c[0x0][0x608] ;  /* 0x00018200ff147b82 */ /* 0x000ea20000000800 */
[----:B------:R-:W-:Y:S02]  /*0c00*/  IMAD R8, R3, R26, RZ ;  /* 0x0000001a03087224 */ /* 0x000fe400078e02ff */
[----:B------:R-:W-:Y:S02]  /*0c10*/  IMAD.MOV.U32 R3, RZ, RZ, -0x1 ;  /* 0xffffffffff037424 */ /* 0x000fe400078e00ff */
[----:B------:R-:W-:-:S03]  /*0c20*/  IMAD R5, R5, R27, R8 ;  /* 0x0000001b05057224 */ /* 0x000fc600078e0208 */
[----:B------:R-:W3:Y:S01]  /*0c30*/  LDC R28, c[0x0][0x658] ;  /* 0x00019600ff1c7b82 */ /* 0x000ee20000000800 */
[----:B------:R-:W-:Y:S01]  /*0c40*/  IMAD.IADD R5, R11, 0x1, R5 ;  /* 0x000000010b057824 */ /* 0x000fe200078e0205 */
[----:B0-----:R-:W-:-:S04]  /*0c50*/  ISETP.NE.U32.AND P0, PT, R30, RZ, PT ;  /* 0x000000ff1e00720c */ /* 0x001fc80003f05070 */
[----:B------:R-:W-:Y:S02]  /*0c60*/  ISETP.NE.AND.EX P0, PT, R31, RZ, PT, P0 ;  /* 0x000000ff1f00720c */ /* 0x000fe40003f05300 */
[----:B------:R-:W0:Y:S01]  /*0c70*/  LDC R24, c[0x0][0x600] ;  /* 0x00018000ff187b82 */ /* 0x000e220000000800 */
[-CC-:B-1----:R-:W-:Y:S02]  /*0c80*/  SHF.R.U64 R14, R10, R12.reuse, R5.reuse ;  /* 0x0000000c0a0e7219 */ /* 0x182fe40000001205 */
[----:B------:R-:W-:-:S05]  /*0c90*/  SHF.R.U32.HI R5, RZ, R12, R5 ;  /* 0x0000000cff057219 */ /* 0x000fca0000011605 */
[----:B------:R-:W1:Y:S01]  /*0ca0*/  LDC R15, c[0x0][0x648] ;  /* 0x00019200ff0f7b82 */ /* 0x000e620000000800 */
[-CC-:B--2---:R-:W-:Y:S02]  /*0cb0*/  SHF.R.U64 R27, R14, R20.reuse, R5.reuse ;  /* 0x000000140e1b7219 */ /* 0x184fe40000001205 */
[----:B------:R-:W-:-:S05]  /*0cc0*/  SHF.R.U32.HI R5, RZ, R20, R5 ;  /* 0x00000014ff057219 */ /* 0x000fca0000011605 */
[----:B------:R-:W2:Y:S01]  /*0cd0*/  LDC R21, c[0x0][0x638] ;  /* 0x00018e00ff157b82 */ /* 0x000ea20000000800 */
[-CC-:B---3--:R-:W-:Y:S02]  /*0ce0*/  SHF.R.U64 R20, R27, R28.reuse, R5.reuse ;  /* 0x0000001c1b147219 */ /* 0x188fe40000001205 */
[-C--:B------:R-:W-:Y:S02]  /*0cf0*/  SHF.L.U32 R3, R3, R28.reuse, RZ ;  /* 0x0000001c03037219 */ /* 0x080fe400000006ff */
[----:B------:R-:W-:Y:S01]  /*0d00*/  SHF.R.U32.HI R5, RZ, R28, R5 ;  /* 0x0000001cff057219 */ /* 0x000fe20000011605 */
[----:B------:R-:W-:Y:S01]  /*0d10*/  IMAD.MOV.U32 R4, RZ, RZ, R20 ;  /* 0x000000ffff047224 */ /* 0x000fe200078e0014 */
[----:B------:R-:W-:Y:S01]  /*0d20*/  LOP3.LUT R12, RZ, R3, RZ, 0x33, !PT ;  /* 0x00000003ff0c7212 */ /* 0x000fe200078e33ff */
[----:B------:R-:W3:Y:S01]  /*0d30*/  LDC R25, c[0x0][0x610] ;  /* 0x00018400ff197b82 */ /* 0x000ee20000000800 */
[----:B------:R-:W-:Y:S05]  /*0d40*/  @!P0 BRA `(.L_x_10) ;  /* 0x0000000000288947 */ /* 0x000fea0003800000 */
[----:B------:R-:W4:Y:S02]  /*0d50*/  LDC R3, c[0x0][0x64c] ;  /* 0x00019300ff037b82 */ /* 0x000f240000000800 */
[----:B----4-:R-:W-:-:S05]  /*0d60*/  IADD3 R3, P0, R20, R3, RZ ;  /* 0x0000000314037210 */ /* 0x010fca0007f1e0ff */
        /* <DEDUP_REMOVED lines=8> */
.L_x_10:
[----:B-1----:R-:W-:Y:S01]  /*0df0*/  SHF.R.U64 R4, R4, R15, R5 ;  /* 0x0000000f04047219 */ /* 0x002fe20000001205 */
[----:B0-----:R-:W-:Y:S01]  /*0e00*/  VIADD R5, R24, 0xffffffff ;  /* 0xffffffff18057836 */ /* 0x001fe20000000000 */
[----:B------:R-:W-:Y:S02]  /*0e10*/  SHF.L.U32 R3, R23, R28, RZ ;  /* 0x0000001c17037219 */ /* 0x000fe400000006ff */
[----:B------:R-:W-:Y:S01]  /*0e20*/  LOP3.LUT R12, R27, R12, RZ, 0xc0, !PT ;  /* 0x0000000c1b0c7212 */ /* 0x000fe200078ec0ff */
[----:B------:R-:W-:Y:S01]  /*0e30*/  IMAD.MOV R8, RZ, RZ, -R4 ;  /* 0x000000ffff087224 */ /* 0x000fe200078e0a04 */
[----:B------:R-:W-:Y:S02]  /*0e40*/  SEL R6, R6, R29, !P1 ;  /* 0x0000001d06067207 */ /* 0x000fe40004800000 */
[----:B------:R-:W-:Y:S01]  /*0e50*/  LOP3.LUT R5, R14, R5, RZ, 0xc0, !PT ;  /* 0x000000050e057212 */ /* 0x000fe200078ec0ff */
[----:B------:R-:W-:Y:S02]  /*0e60*/  IMAD R9, R3, R4, R12 ;  /* 0x0000000403097224 */ /* 0x000fe400078e020c */
[----:B--2---:R-:W-:-:S02]  /*0e70*/  IMAD R3, R8, R21, R20 ;  /* 0x0000001508037224 */ /* 0x004fc400078e0214 */
[----:B---3--:R-:W-:Y:S02]  /*0e80*/  IMAD R6, R9, R25, R6 ;  /* 0x0000001909067224 */ /* 0x008fe400078e0206 */
[----:B------:R-:W-:Y:S02]  /*0e90*/  IMAD R103, R3, R24, R5 ;  /* 0x0000001803677224 */ /* 0x000fe400078e0205 */
[----:B------:R-:W-:-:S03]  /*0ea0*/  IMAD.MOV.U32 R4, RZ, RZ, 0x1 ;  /* 0x00000001ff047424 */ /* 0x000fc600078e00ff */
[----:B------:R-:W-:Y:S02]  /*0eb0*/  SEL R100, R103, R6, !P1 ;  /* 0x0000000667647207 */ /* 0x000fe40004800000 */
[----:B------:R-:W-:Y:S02]  /*0ec0*/  PRMT R3, R4, 0x7610, R3 ;  /* 0x0000761004037816 */ /* 0x000fe40000000003 */
[----:B------:R-:W-:-:S07]  /*0ed0*/  SEL R103, R6, R103, !P1 ;  /* 0x0000006706677207 */ /* 0x000fce0004800000 */
.L_x_8:
[----:B------:R-:W-:-:S08]  /*0ee0*/  NOP ;  /* 0x0000000000007918 */ /* 0x000fd00000000000 */
[----:B------:R-:W0:Y:S02]  /*0ef0*/  USETMAXREG.TRY_ALLOC.CTAPOOL UP0, 0xe8 ;  /* 0x000000e8000079c8 */ /* 0x000e240008000600 */
[----:B0-----:R-:W-:-:S13]  /*0f00*/  PLOP3.LUT P0, PT, PT, PT, UP0, 0x80, 0x0 ;  /* 0x000000000000781c */ /* 0x001fda0003f0f008 */
[----:B------:R-:W-:Y:S05]  /*0f10*/  @!P0 BRA `(.L_x_8) ;  /* 0xfffffffc00f08947 */ /* 0x000fea000383ffff */
[----:B------:R-:W-:Y:S01]  /*0f20*/  ULDC.64 UR4, c[0x0][0x598] ;  /* 0x0001660000047ab9 */ /* 0x000fe20000000a00 */
[----:B------:R-:W-:Y:S01]  /*0f30*/  ULDC.64 UR36, c[0x0][0x208] ;  /* 0x0000820000247ab9 */ /* 0x000fe20000000a00 */
[----:B------:R-:W-:-:S04]  /*0f40*/  ISETP.NE.U32.AND P0, PT, RZ, UR4, PT ;  /* 0x00000004ff007c0c */ /* 0x000fc8000bf05070 */
[----:B------:R-:W-:-:S13]  /*0f50*/  ISETP.NE.AND.EX P0, PT, RZ, UR5, PT, P0 ;  /* 0x00000005ff007c0c */ /* 0x000fda000bf05300 */
[----:B------:R-:W-:Y:S05]  /*0f60*/  @!P0 BRA `(.L_x_11) ;  /* 0x00000000001c8947 */ /* 0x000fea0003800000 */
[----:B------:R-:W0:Y:S02]  /*0f70*/  LDC.64 R4, c[0x0][0x598] ;  /* 0x00016600ff047b82 */ /* 0x000e240000000a00 */
[----:B0-----:R-:W2:Y:S02]  /*0f80*/  LDG.E.64 R4, desc[UR36][R4.64] ;  /* 0x0000002404047981 */ /* 0x001ea4000c1e1b00 */
[----:B--2---:R-:W-:-:S04]  /*0f90*/  ISETP.NE.U32.AND P0, PT, R4, RZ, PT ;  /* 0x000000ff0400720c */ /* 0x004fc80003f05070 */
[----:B------:R-:W-:-:S13]  /*0fa0*/  ISETP.NE.AND.EX P0, PT, R5, RZ, PT, P0 ;  /* 0x000000ff0500720c */ /* 0x000fda0003f05300 */
[----:B------:R-:W-:Y:S05]  /*0fb0*/  @!P0 BRA `(.L_x_11) ;  /* 0x0000000000088947 */ /* 0x000fea0003800000 */
[----:B------:R0:W5:Y:S01]  /*0fc0*/  LD.E R23, desc[UR36][R4.64] ;  /* 0x0000002404177980 */ /* 0x000162000c101900 */
[----:B------:R-:W-:Y:S05]  /*0fd0*/  BRA `(.L_x_12) ;  /* 0x0000000000247947 */ /* 0x000fea0003800000 */
.L_x_11:
[----:B------:R-:W-:Y:S02]  /*0fe0*/  ULDC.64 UR4, c[0x0][0x588] ;  /* 0x0001620000047ab9 */ /* 0x000fe40000000a00 */
[----:B------:R-:W-:-:S04]  /*0ff0*/  ISETP.NE.U32.AND P0, PT, RZ, UR4, PT ;  /* 0x00000004ff007c0c */ /* 0x000fc8000bf05070 */
[----:B------:R-:W-:-:S13]  /*1000*/  ISETP.NE.AND.EX P0, PT, RZ, UR5, PT, P0 ;  /* 0x00000005ff007c0c */ /* 0x000fda000bf05300 */
[----:B------:R-:W-:Y:S05]  /*1010*/  @!P0 BRA `(.L_x_13) ;  /* 0x00000000000c8947 */ /* 0x000fea0003800000 */
[----:B------:R-:W0:Y:S02]  /*1020*/  LDC.64 R4, c[0x0][0x588] ;  /* 0x00016200ff047b82 */ /* 0x000e240000000a00 */
[----:B0-----:R1:W5:Y:S01]  /*1030*/  LDG.E R23, desc[UR36][R4.64] ;  /* 0x0000002404177981 */ /* 0x001362000c1e1900 */
[----:B------:R-:W-:Y:S05]  /*1040*/  BRA `(.L_x_12) ;  /* 0x0000000000087947 */ /* 0x000fea0003800000 */
.L_x_13:
[----:B------:R-:W-:Y:S02]  /*1050*/  ULDC UR4, c[0x0][0x580] ;  /* 0x0001600000047ab9 */ /* 0x000fe40000000800 */
[----:B------:R-:W-:-:S07]  /*1060*/  IMAD.U32 R23, RZ, RZ, UR4 ;  /* 0x00000004ff177e24 */ /* 0x000fce000f8e00ff */
.L_x_12:
[----:B------:R-:W-:Y:S02]  /*1070*/  ULDC.64 UR4, c[0x0][0x5a0] ;  /* 0x0001680000047ab9 */ /* 0x000fe40000000a00 */
[----:B------:R-:W-:-:S04]  /*1080*/  ISETP.NE.U32.AND P0, PT, RZ, UR4, PT ;  /* 0x00000004ff007c0c */ /* 0x000fc8000bf05070 */
[----:B------:R-:W-:-:S13]  /*1090*/  ISETP.NE.AND.EX P0, PT, RZ, UR5, PT, P0 ;  /* 0x00000005ff007c0c */ /* 0x000fda000bf05300 */
[----:B------:R-:W-:Y:S05]  /*10a0*/  @!P0 BRA `(.L_x_14) ;  /* 0x00000000001c8947 */ /* 0x000fea0003800000 */
[----:B01----:R-:W0:Y:S02]  /*10b0*/  LDC.64 R4, c[0x0][0x5a0] ;  /* 0x00016800ff047b82 */ /* 0x003e240000000a00 */
[----:B0-----:R-:W2:Y:S02]  /*10c0*/  LDG.E.64 R4, desc[UR36][R4.64] ;  /* 0x0000002404047981 */ /* 0x001ea4000c1e1b00 */
[----:B--2---:R-:W-:-:S04]  /*10d0*/  ISETP.NE.U32.AND P0, PT, R4, RZ, PT ;  /* 0x000000ff0400720c */ /* 0x004fc80003f05070 */
[----:B------:R-:W-:-:S13]  /*10e0*/  ISETP.NE.AND.EX P0, PT, R5, RZ, PT, P0 ;  /* 0x000000ff0500720c */ /* 0x000fda0003f05300 */
[----:B------:R-:W-:Y:S05]  /*10f0*/  @!P0 BRA `(.L_x_14) ;  /* 0x0000000000088947 */ /* 0x000fea0003800000 */
[----:B------:R0:W5:Y:S01]  /*1100*/  LD.E R90, desc[UR36][R4.64] ;  /* 0x00000024045a7980 */ /* 0x000162000c101900 */
[----:B------:R-:W-:Y:S05]  /*1110*/  BRA `(.L_x_15) ;  /* 0x0000000000247947 */ /* 0x000fea0003800000 */
.L_x_14:
[----:B------:R-:W-:Y:S02]  /*1120*/  ULDC.64 UR4, c[0x0][0x590] ;  /* 0x0001640000047ab9 */ /* 0x000fe40000000a00 */
[----:B------:R-:W-:-:S04]  /*1130*/  ISETP.NE.U32.AND P0, PT, RZ, UR4, PT ;  /* 0x00000004ff007c0c */ /* 0x000fc8000bf05070 */
[----:B------:R-:W-:-:S13]  /*1140*/  ISETP.NE.AND.EX P0, PT, RZ, UR5, PT, P0 ;  /* 0x00000005ff007c0c */ /* 0x000fda000bf05300 */
[----:B------:R-:W-:Y:S05]  /*1150*/  @!P0 BRA `(.L_x_16) ;  /* 0x00000000000c8947 */ /* 0x000fea0003800000 */
[----:B------:R-:W2:Y:S02]  /*1160*/  LDC.64 R90, c[0x0][0x590] ;  /* 0x00016400ff5a7b82 */ /* 0x000ea40000000a00 */
[----:B--2---:R2:W5:Y:S01]  /*1170*/  LDG.E R90, desc[UR36][R90.64] ;  /* 0x000000245a5a7981 */ /* 0x004562000c1e1900 */
[----:B------:R-:W-:Y:S05]  /*1180*/  BRA `(.L_x_15) ;  /* 0x0000000000087947 */ /* 0x000fea0003800000 */
.L_x_16:
[----:B------:R-:W-:Y:S02]  /*1190*/  ULDC UR4, c[0x0][0x584] ;  /* 0x0001610000047ab9 */ /* 0x000fe40000000800 */
[----:B------:R-:W-:-:S07]  /*11a0*/  IMAD.U32 R90, RZ, RZ, UR4 ;  /* 0x00000004ff5a7e24 */ /* 0x000fce000f8e00ff */
.L_x_15:
[----:B------:R-:W-:-:S13]  /*11b0*/  LOP3.LUT P0, RZ, R3, 0xff, RZ, 0xc0, !PT ;  /* 0x000000ff03ff7812 */ /* 0x000fda000780c0ff */
[----:B------:R-:W-:Y:S05]  /*11c0*/  @!P0 EXIT ;  /* 0x000000000000894d */ /* 0x000fea0003800000 */
[----:B------:R-:W3:Y:S01]  /*11d0*/  LDC R93, c[0x0][0x658] ;  /* 0x00019600ff5d7b82 */ /* 0x000ee20000000800 */
[----:B------:R-:W-:Y:S01]  /*11e0*/  LOP3.LUT R7, R7, 0x1, RZ, 0xc0, !PT ;  /* 0x0000000107077812 */ /* 0x000fe200078ec0ff */
[----:B------:R-:W-:Y:S01]  /*11f0*/  ULDC.64 UR6, c[0x0][0x288] ;  /* 0x0000a20000067ab9 */ /* 0x000fe20000000a00 */
[----:B------:R-:W-:Y:S01]  /*1200*/  SHF.R.U32.HI R3, RZ, 0x2, R95 ;  /* 0x00000002ff037819 */ /* 0x000fe2000001165f */
[----:B------:R-:W-:Y:S01]  /*1210*/  UIADD3 UR4, UR7, 0x7f, URZ ;  /* 0x0000007f07047890 */ /* 0x000fe2000fffe03f */
[----:B------:R-:W-:Y:S01]  /*1220*/  SHF.R.U32.HI R0, RZ, 0x1, R0 ;  /* 0x00000001ff007819 */ /* 0x000fe20000011600 */
[----:B------:R-:W-:Y:S01]  /*1230*/  IMAD.SHL.U32 R88, R7, 0x40, RZ ;  /* 0x0000004007587824 */ /* 0x000fe200078e00ff */
[----:B------:R-:W-:Y:S01]  /*1240*/  LOP3.LUT R3, R3, 0x7, RZ, 0xc0, !PT ;  /* 0x0000000703037812 */ /* 0x000fe200078ec0ff */
[----:B------:R-:W4:Y:S01]  /*1250*/  LDC.64 R8, c[0x0][0x5c8] ;  /* 0x00017200ff087b82 */ /* 0x000f220000000a00 */
[----:B------:R-:W-:Y:S01]  /*1260*/  USHF.R.S32.HI UR5, URZ, 0x1f, UR4 ;  /* 0x0000001f3f057899 */ /* 0x000fe20008011404 */
[----:B------:R-:W-:Y:S01]  /*1270*/  LOP3.LUT R0, R0, 0x30, RZ, 0xc0, !PT ;  /* 0x0000003000007812 */ /* 0x000fe200078ec0ff */
[----:B------:R-:W-:Y:S01]  /*1280*/  IMAD.MOV.U32 R6, RZ, RZ, 0x1 ;  /* 0x00000001ff067424 */ /* 0x000fe200078e00ff */
[--C-:B------:R-:W-:Y:S01]  /*1290*/  LOP3.LUT R88, R88, 0x40, R3.reuse, 0xe2, !PT ;  /* 0x0000004058587812 */ /* 0x100fe200078ee203 */
[----:B------:R-:W-:Y:S01]  /*12a0*/  ULEA.HI UR5, UR5, UR4, URZ, 0x7 ;  /* 0x0000000405057291 */ /* 0x000fe2000f8f383f */
[-C--:B01----:R-:W-:Y:S01]  /*12b0*/  IADD3 R4, RZ, -R0.reuse, -R3 ;  /* 0x80000000ff047210 */ /* 0x083fe20007ffe803 */
[----:B------:R-:W-:Y:S01]  /*12c0*/  IMAD.U32 R5, RZ, RZ, UR6 ;  /* 0x00000006ff057e24 */ /* 0x000fe2000f8e00ff */
[----:B------:R-:W0:Y:S01]  /*12d0*/  LDC R97, c[0x0][0x600] ;  /* 0x00018000ff617b82 */ /* 0x000e220000000800 */
[----:B------:R-:W-:Y:S01]  /*12e0*/  LOP3.LUT R88, R88, R0, RZ, 0xfc, !PT ;  /* 0x0000000058587212 */ /* 0x000fe200078efcff */
[----:B------:R-:W-:Y:S01]  /*12f0*/  IMAD.MOV.U32 R0, RZ, RZ, -0x1 ;  /* 0xffffffffff007424 */ /* 0x000fe200078e00ff */
[----:B------:R-:W-:Y:S01]  /*1300*/  USHF.R.S32.HI UR43, URZ, 0x7, UR5 ;  /* 0x000000073f2b7899 */ /* 0x000fe20008011405 */
[----:B------:R-:W-:Y:S01]  /*1310*/  LOP3.LUT R94, R95, 0x3, RZ, 0xc0, !PT ;  /* 0x000000035f5e7812 */ /* 0x000fe200078ec0ff */
[----:B------:R-:W-:Y:S01]  /*1320*/  IMAD R4, R7, -0x40, R4 ;  /* 0xffffffc007047824 */ /* 0x000fe200078e0204 */
[C---:B------:R-:W-:Y:S01]  /*1330*/  LOP3.LUT R96, R95.reuse, 0x80, RZ, 0xc0, !PT ;  /* 0x000000805f607812 */ /* 0x040fe200078ec0ff */
[----:B------:R-:W-:Y:S01]  /*1340*/  UISETP.LT.AND UP0, UPT, UR43, 0x1, UPT ;  /* 0x000000012b00788c */ /* 0x000fe2000bf01270 */
[-C--:B---3--:R-:W-:Y:S01]  /*1350*/  SHF.L.U32 R0, R0, R93.reuse, RZ ;  /* 0x0000005d00007219 */ /* 0x088fe200000006ff */
[----:B------:R-:W-:Y:S01]  /*1360*/  ULDC UR4, c[0x0][0x284] ;  /* 0x0000a10000047ab9 */ /* 0x000fe20000000800 */
[----:B------:R-:W-:Y:S01]  /*1370*/  IMAD R94, R94, -0x2, R5 ;  /* 0xfffffffe5e5e7824 */ /* 0x000fe200078e0205 */
[----:B------:R-:W-:Y:S01]  /*1380*/  USEL UR44, UR43, 0x1, UP0 ;  /* 0x000000012b2c7887 */ /* 0x000fe20008000000 */
[----:B------:R-:W-:Y:S01]  /*1390*/  SHF.L.U32 R93, R6, R93, RZ ;  /* 0x0000005d065d7219 */ /* 0x000fe200000006ff */
[----:B------:R-:W-:Y:S01]  /*13a0*/  IMAD.SHL.U32 R95, R95, 0x2, RZ ;  /* 0x000000025f5f7824 */ /* 0x000fe200078e00ff */
[----:B------:R-:W-:Y:S01]  /*13b0*/  LOP3.LUT R102, R18, 0x1, RZ, 0xfc, !PT ;  /* 0x0000000112667812 */ /* 0x000fe200078efcff */
[----:B------:R-:W-:Y:S01]  /*13c0*/  VIADD R99, R4, UR4 ;  /* 0x0000000404637c36 */ /* 0x000fe20008000000 */
[C---:B----4-:R-:W-:Y:S01]  /*13d0*/  SHF.L.U64.HI R92, R8.reuse, 0x3, R9 ;  /* 0x00000003085c7819 */ /* 0x050fe20000010209 */
[----:B--2---:R-:W-:Y:S01]  /*13e0*/  IMAD.SHL.U32 R91, R8, 0x8, RZ ;  /* 0x00000008085b7824 */ /* 0x004fe200078e00ff */
[----:B------:R-:W-:Y:S01]  /*13f0*/  SHF.R.U32.HI R96, RZ, 0x7, R96 ;  /* 0x00000007ff607819 */ /* 0x000fe20000011660 */
[----:B------:R-:W-:Y:S01]  /*1400*/  IMAD.MOV.U32 R89, RZ, RZ, RZ ;  /* 0x000000ffff597224 */ /* 0x000fe200078e00ff */
[----:B------:R-:W-:Y:S01]  /*1410*/  LOP3.LUT R98, RZ, R0, RZ, 0x33, !PT ;  /* 0x00000000ff627212 */ /* 0x000fe200078e33ff */
[----:B------:R-:W-:Y:S01]  /*1420*/  UIADD3 UR44, UR43, -UR44, URZ ;  /* 0x8000002c2b2c7290 */ /* 0x000fe2000fffe03f */
[----:B------:R-:W-:Y:S01]  /*1430*/  UMOV UR40, URZ ;  /* 0x0000003f00287c82 */ /* 0x000fe20008000000 */
[----:B0-----:R-:W-:Y:S01]  /*1440*/  VIADD R97, R97, 0xffffffff ;  /* 0xffffffff61617836 */ /* 0x001fe20000000000 */
[----:B------:R-:W-:-:S09]  /*1450*/  UMOV UR42, URZ ;  /* 0x0000003f002a7c82 */ /* 0x000fd20008000000 */
.L_x_162:
[----:B0-----:R-:W0:Y:S01]  /*1460*/  SHFL.IDX PT, R0, R96, RZ, 0x1f ;  /* 0x00001fff60007589 */ /* 0x001e2200000e0000 */
[----:B-1----:R-:W1:Y:S01]  /*1470*/  S2UR UR7, SR_CgaCtaId ;  /* 0x00000000000779c3 */ /* 0x002e620000008800 */
[----:B------:R-:W-:Y:S01]  /*1480*/  UMOV UR6, 0x400 ;  /* 0x0000040000067882 */ /* 0x000fe20000000000 */
[----:B0-----:R-:W-:Y:S01]  /*1490*/  R2UR UR4, R0 ;  /* 0x00000000000472ca */ /* 0x001fe200000e0000 */
[----:B-1----:R-:W-:-:S12]  /*14a0*/  ULEA UR6, UR7, UR6, 0x18 ;  /* 0x0000000607067291 */ /* 0x002fd8000f8ec03f */
[----:B------:R-:W-:-:S04]  /*14b0*/  ULEA.HI UR5, UR4, UR4, URZ, 0x1 ;  /* 0x0000000404057291 */ /* 0x000fc8000f8f083f */
[----:B------:R-:W-:-:S04]  /*14c0*/  ULOP3.LUT UR5, UR5, 0x7fffe, URZ, 0xc0, !UPT ;  /* 0x0007fffe05057892 */ /* 0x000fc8000f8ec03f */
[----:B------:R-:W-:-:S03]  /*14d0*/  UIADD3 UR5, UR4, -UR5, URZ ;  /* 0x8000000504057290 */ /* 0x000fc6000fffe03f */
[----:B------:R-:W-:Y:S01]  /*14e0*/  ULDC UR4, c[0x0][0x28c] ;  /* 0x0000a30000047ab9 */ /* 0x000fe20000000800 */
[----:B------:R-:W-:Y:S01]  /*14f0*/  ULEA UR5, UR5, UR6, 0xd ;  /* 0x0000000605057291 */ /* 0x000fe2000f8e683f */
[----:B------:R-:W-:-:S03]  /*1500*/  ISETP.LT.AND P0, PT, RZ, UR4, PT ;  /* 0x00000004ff007c0c */ /* 0x000fc6000bf01270 */
[----:B------:R-:W-:-:S04]  /*1510*/  UIADD3 UR5, UR5, 0x100, URZ ;  /* 0x0000010005057890 */ /* 0x000fc8000fffe03f */
[----:B------:R-:W-:-:S04]  /*1520*/  USHF.R.U32.HI UR5, URZ, 0x4, UR5 ;  /* 0x000000043f057899 */ /* 0x000fc80008011605 */
[----:B------:R-:W-:-:S04]  /*1530*/  ULOP3.LUT UR5, UR5, 0x3fff, URZ, 0xc0, !UPT ;  /* 0x00003fff05057892 */ /* 0x000fc8000f8ec03f */
[----:B------:R-:W-:Y:S01]  /*1540*/  ULOP3.LUT UR45, UR5, 0x10000, URZ, 0xfc, !UPT ;  /* 0x00010000052d7892 */ /* 0x000fe2000f8efc3f */
[----:B--2345:R-:W-:Y:S11]  /*1550*/  @P0 BRA `(.L_x_17) ;  /* 0x0000000000400947 */ /* 0x03cff60003800000 */
[----:B------:R-:W-:Y:S01]  /*1560*/  MOV R0, 0x0 ;  /* 0x0000000000007802 */ /* 0x000fe20000000f00 */
[----:B------:R-:W-:Y:S01]  /*1570*/  ULDC.64 UR4, c[0x4][0x68] ;  /* 0x01001a0000047ab9 */ /* 0x000fe20000000a00 */
[----:B------:R-:W-:Y:S01]  /*1580*/  ULDC.64 UR6, c[0x4][0x8] ;  /* 0x0100020000067ab9 */ /* 0x000fe20000000a00 */
[----:B------:R-:W-:Y:S01]  /*1590*/  IMAD.U32 R4, RZ, RZ, UR4 ;  /* 0x00000004ff047e24 */ /* 0x000fe2000f8e00ff */
[----:B------:R0:W1:Y:S01]  /*15a0*/  LDC.64 R14, c[0x4][R0] ;  /* 0x01000000000e7b82 */ /* 0x0000620000000a00 */
[----:B------:R-:W-:Y:S01]  /*15b0*/  IMAD.U32 R5, RZ, RZ, UR5 ;  /* 0x00000005ff057e24 */ /* 0x000fe2000f8e00ff */
[----:B------:R-:W-:Y:S01]  /*15c0*/  ULDC.64 UR4, c[0x4][0x70] ;  /* 0x01001c0000047ab9 */ /* 0x000fe20000000a00 */
[----:B------:R-:W-:Y:S02]  /*15d0*/  IMAD.U32 R10, RZ, RZ, UR6 ;  /* 0x00000006ff0a7e24 */ /* 0x000fe4000f8e00ff */
[----:B------:R-:W-:Y:S02]  /*15e0*/  IMAD.U32 R6, RZ, RZ, UR4 ;  /* 0x00000004ff067e24 */ /* 0x000fe4000f8e00ff */
[----:B------:R-:W-:-:S02]  /*15f0*/  IMAD.U32 R7, RZ, RZ, UR5 ;  /* 0x00000005ff077e24 */ /* 0x000fc4000f8e00ff */
[----:B------:R-:W-:Y:S02]  /*1600*/  IMAD.U32 R11, RZ, RZ, UR7 ;  /* 0x00000007ff0b7e24 */ /* 0x000fe4000f8e00ff */
[----:B------:R-:W-:Y:S02]  /*1610*/  IMAD.MOV.U32 R8, RZ, RZ, 0x1e1 ;  /* 0x000001e1ff087424 */ /* 0x000fe400078e00ff */
[----:B------:R-:W-:Y:S02]  /*1620*/  IMAD.MOV.U32 R12, RZ, RZ, 0x1 ;  /* 0x00000001ff0c7424 */ /* 0x000fe400078e00ff */
[----:B0-----:R-:W-:-:S07]  /*1630*/  IMAD.MOV.U32 R13, RZ, RZ, RZ ;  /* 0x000000ffff0d7224 */ /* 0x001fce00078e00ff */
[----:B------:R-:W-:-:S07]  /*1640*/  LEPC R20, `(.L_x_17) ;  /* 0x000000001014794e */ /* 0x000fce0000000000 */
[----:B-1---5:R-:W-:Y:S05]  /*1650*/  CALL.ABS.NOINC R14 ;  /* 0x000000000e007343 */ /* 0x022fea0003c00000 */
.L_x_17:
[----:B------:R-:W-:-:S13]  /*1660*/  ISETP.NE.AND P0, PT, R102, 0x3, PT ;  /* 0x000000036600780c */ /* 0x000fda0003f05270 */
[----:B------:R-:W-:Y:S05]  /*1670*/  @!P0 BRA `(.L_x_18) ;  /* 0x0000000000048947 */ /* 0x000fea0003800000 */
[----:B------:R-:W-:Y:S01]  /*1680*/  BPT.TRAP 0x1 ;  /* 0x000000040000795c */ /* 0x000fe20000300000 */
.L_x_18:
[----:B------:R-:W0:Y:S01]  /*1690*/  S2UR UR5, SR_CgaCtaId ;  /* 0x00000000000579c3 */ /* 0x000e220000008800 */
[----:B------:R-:W-:Y:S01]  /*16a0*/  UMOV UR4, 0x400 ;  /* 0x0000040000047882 */ /* 0x000fe20000000000 */
[----:B------:R-:W-:Y:S02]  /*16b0*/  IMAD.U32 R0, RZ, RZ, UR40 ;  /* 0x00000028ff007e24 */ /* 0x000fe4000f8e00ff */
[----:B------:R-:W-:-:S03]  /*16c0*/  IMAD.U32 R3, RZ, RZ, UR42 ;  /* 0x0000002aff037e24 */ /* 0x000fc6000f8e00ff */
[----:B------:R-:W-:Y:S01]  /*16d0*/  SHF.L.U32 R0, R0, 0x1f, RZ ;  /* 0x0000001f00007819 */ /* 0x000fe200000006ff */
[----:B0-----:R-:W-:-:S06]  /*16e0*/  ULEA UR4, UR5, UR4, 0x18 ;  /* 0x0000000405047291 */ /* 0x001fcc000f8ec03f */
[----:B------:R-:W-:-:S04]  /*16f0*/  IMAD.U32 R6, RZ, RZ, UR4 ;  /* 0x00000004ff067e24 */ /* 0x000fc8000f8e00ff */
[----:B------:R-:W-:-:S04]  /*1700*/  IMAD R3, R3, 0x8, R6 ;  /* 0x0000000803037824 */ /* 0x000fc800078e0206 */
[----:B------:R0:W1:Y:S01]  /*1710*/  SYNCS.PHASECHK.TRANS64.TRYWAIT P1, [R3+URZ], R0 ;  /* 0x00000000030075a7 */ /* 0x000062000802017f */
[----:B------:R-:W-:Y:S05]  /*1720*/  @!P0 BRA `(.L_x_19) ;  /* 0x0000000000048947 */ /* 0x000fea0003800000 */
[----:B------:R-:W-:Y:S01]  /*1730*/  BPT.TRAP 0x1 ;  /* 0x000000040000795c */ /* 0x000fe20000300000 */
.L_x_19:
[----:B------:R-:W-:-:S05]  /*1740*/  IMAD.U32 R4, RZ, RZ, UR44 ;  /* 0x0000002cff047e24 */ /* 0x000fca000f8e00ff */
[----:B------:R-:W-:Y:S01]  /*1750*/  ISETP.GE.AND P2, PT, R4, 0x1, PT ;  /* 0x000000010400780c */ /* 0x000fe20003f46270 */
[----:B-1----:R-:W-:-:S12]  /*1760*/  @P1 BRA `(.L_x_20) ;  /* 0x0000000000081947 */ /* 0x002fd80003800000 */
[----:B------:R-:W1:Y:S02]  /*1770*/  SYNCS.PHASECHK.TRANS64.TRYWAIT P1, [R3+URZ], R0 ;  /* 0x00000000030075a7 */ /* 0x000e64000802017f */
[----:B-1----:R-:W-:Y:S05]  /*1780*/  @!P1 BRA `(.L_x_21) ;  /* 0x0000006800689947 */ /* 0x002fea0003800000 */
.L_x_20:
[----:B------:R-:W-:Y:S05]  /*1790*/  WARPSYNC.ALL ;  /* 0x0000000000007948 */ /* 0x000fea0003800000 */
[----:B------:R-:W-:Y:S01]  /*17a0*/  R2UR UR4, R6 ;  /* 0x00000000060472ca */ /* 0x000fe200000e0000 */
[----:B------:R-:W-:Y:S01]  /*17b0*/  ULEA UR5, UR42, UR45, 0xb ;  /* 0x0000002d2a057291 */ /* 0x000fe2000f8e583f */
[----:B------:R-:W-:Y:S01]  /*17c0*/  WARPGROUP.ARRIVE ;  /* 0x00000000000079c5 */ /* 0x000fe20000000000 */
[----:B------:R-:W-:Y:S01]  /*17d0*/  UMOV UR9, 0x40000040 ;  /* 0x4000004000097882 */ /* 0x000fe20000000000 */
[----:B------:R-:W-:-:S04]  /*17e0*/  UMOV UR11, 0x40000040 ;  /* 0x40000040000b7882 */ /* 0x000fc80000000000 */
[----:B------:R-:W-:-:S05]  /*17f0*/  UMOV UR8, UR5 ;  /* 0x0000000500087c82 */ /* 0x000fca0008000000 */
[----:B------:R-:W-:-:S04]  /*1800*/  UIADD3 UR4, UR4, 0x18100, URZ ;  /* 0x0001810004047890 */ /* 0x000fc8000fffe03f */
[----:B------:R-:W-:-:S04]  /*1810*/  USHF.R.U32.HI UR4, URZ, 0x4, UR4 ;  /* 0x000000043f047899 */ /* 0x000fc80008011604 */
[----:B------:R-:W-:-:S04]  /*1820*/  ULOP3.LUT UR4, UR4, 0x3fff, URZ, 0xc0, !UPT ;  /* 0x00003fff04047892 */ /* 0x000fc8000f8ec03f */
[----:B------:R-:W-:-:S04]  /*1830*/  ULOP3.LUT UR4, UR4, 0x10000, URZ, 0xfc, !UPT ;  /* 0x0001000004047892 */ /* 0x000fc8000f8efc3f */
[----:B------:R-:W-:-:S07]  /*1840*/  ULEA UR6, UR42, UR4, 0xb ;  /* 0x000000042a067291 */ /* 0x000fce000f8e583f */
[----:B------:R-:W-:Y:S02]  /*1850*/  UMOV UR10, UR6 ;  /* 0x00000006000a7c82 */ /* 0x000fe40008000000 */
[----:B------:R-:W-:Y:S01]  /*1860*/  HGMMA.64x128x16.F32.BF16 R24, gdesc[UR8], RZ, !UPT, gsb0 ;  /* 0x01e00000081879f0 */ /* 0x000fe2000c0018ff */
[----:B------:R-:W-:Y:S02]  /*1870*/  UIADD3 UR8, UR5, 0x2, URZ ;  /* 0x0000000205087890 */ /* 0x000fe4000fffe03f */
[----:B------:R-:W-:Y:S01]  /*1880*/  UIADD3 UR10, UR6, 0x2, URZ ;  /* 0x00000002060a7890 */ /* 0x000fe2000fffe03f */
[----:B------:R-:W-:Y:S01]  /*1890*/  UMOV UR9, 0x40000040 ;  /* 0x4000004000097882 */ /* 0x000fe20000000000 */
[----:B------:R-:W-:Y:S01]  /*18a0*/  UMOV UR11, 0x40000040 ;  /* 0x40000040000b7882 */ /* 0x000fe20000000000 */
[----:B------:R-:W-:Y:S02]  /*18b0*/  WARPGROUP.DEPBAR.LE gsb0, 0x0 ;  /* 0x00008000000079c5 */ /* 0x000fe40000010000 */
[----:B------:R-:W-:-:S06]  /*18c0*/  WARPGROUP.ARRIVE ;  /* 0x00000000000079c5 */ /* 0x000fcc0000000000 */
[----:B------:R-:W-:Y:S01]  /*18d0*/  HGMMA.64x128x16.F32.BF16 R24, gdesc[UR8], R24, gsb0 ;  /* 0x01e00000081879f0 */ /* 0x000fe20008001818 */
        /* <DEDUP_REMOVED lines=41> */
[----:B------:R-:W-:Y:S03]  /*1b70*/  HGMMA.64x128x16.F32.BF16 R24, gdesc[UR8], R24, gsb0 ;  /* 0x01e00000081879f0 */ /* 0x000fe60008001818 */
[----:B------:R-:W-:Y:S02]  /*1b80*/  WARPGROUP.DEPBAR.LE gsb0, 0x0 ;  /* 0x00008000000079c5 */ /* 0x000fe40000010000 */
[----:B------:R-:W-:Y:S05]  /*1b90*/  @!P2 BRA `(.L_x_22) ;  /* 0x000000040098a947 */ /* 0x000fea0003800000 */
[----:B------:R-:W-:Y:S01]  /*1ba0*/  UIADD3 UR5, UR42, 0x1, URZ ;  /* 0x000000012a057890 */ /* 0x000fe2000fffe03f */
[----:B01----:R-:W-:Y:S02]  /*1bb0*/  IMAD.U32 R0, RZ, RZ, UR44 ;  /* 0x0000002cff007e24 */ /* 0x003fe4000f8e00ff */
[----:B------:R-:W-:Y:S01]  /*1bc0*/  IMAD.U32 R3, RZ, RZ, UR42 ;  /* 0x0000002aff037e24 */ /* 0x000fe2000f8e00ff */
[----:B------:R-:W-:-:S04]  /*1bd0*/  UISETP.NE.AND UP0, UPT, UR5, 0x3, UPT ;  /* 0x000000030500788c */ /* 0x000fc8000bf05270 */
[----:B------:R-:W-:Y:S02]  /*1be0*/  USEL UR6, URZ, 0x1, UP0 ;  /* 0x000000013f067887 */ /* 0x000fe40008000000 */
[----:B------:R-:W-:Y:S02]  /*1bf0*/  USEL UR5, UR5, URZ, UP0 ;  /* 0x0000003f05057287 */ /* 0x000fe40008000000 */
[----:B------:R-:W-:-:S06]  /*1c00*/  ULOP3.LUT UR6, UR40, UR6, URZ, 0x3c, !UPT ;  /* 0x0000000628067292 */ /* 0x000fcc000f8e3c3f */
[----:B------:R-:W-:-:S07]  /*1c10*/  IMAD.U32 R7, RZ, RZ, UR6 ;  /* 0x00000006ff077e24 */ /* 0x000fce000f8e00ff */
.L_x_29:
[----:B------:R-:W-:Y:S05]  /*1c20*/  @!P0 BRA `(.L_x_23) ;  /* 0x0000000000048947 */ /* 0x000fea0003800000 */
[----:B------:R-:W-:Y:S01]  /*1c30*/  BPT.TRAP 0x1 ;  /* 0x000000040000795c */ /* 0x000fe20000300000 */
.L_x_23:
[----:B------:R-:W0:Y:S01]  /*1c40*/  S2UR UR7, SR_CgaCtaId ;  /* 0x00000000000779c3 */ /* 0x000e220000008800 */
[----:B------:R-:W-:Y:S01]  /*1c50*/  UMOV UR6, 0x400 ;  /* 0x0000040000067882 */ /* 0x000fe20000000000 */
[----:B------:R-:W-:Y:S01]  /*1c60*/  IMAD.U32 R5, RZ, RZ, UR5 ;  /* 0x00000005ff057e24 */ /* 0x000fe2000f8e00ff */
[----:B------:R-:W-:Y:S01]  /*1c70*/  SHF.L.U32 R4, R7, 0x1f, RZ ;  /* 0x0000001f07047819 */ /* 0x000fe200000006ff */
[----:B0-----:R-:W-:-:S06]  /*1c80*/  ULEA UR6, UR7, UR6, 0x18 ;  /* 0x0000000607067291 */ /* 0x001fcc000f8ec03f */
[----:B------:R-:W-:-:S04]  /*1c90*/  IMAD.U32 R6, RZ, RZ, UR6 ;  /* 0x00000006ff067e24 */ /* 0x000fc8000f8e00ff */
[----:B------:R-:W-:-:S04]  /*1ca0*/  IMAD R5, R5, 0x8, R6 ;  /* 0x0000000805057824 */ /* 0x000fc800078e0206 */
[----:B------:R0:W1:Y:S01]  /*1cb0*/  SYNCS.PHASECHK.TRANS64.TRYWAIT P1, [R5+URZ], R4 ;  /* 0x00000004050075a7 */ /* 0x000062000802017f */
[----:B------:R-:W-:Y:S05]  /*1cc0*/  @!P0 BRA `(.L_x_24) ;  /* 0x0000000000048947 */ /* 0x000fea0003800000 */
[----:B------:R-:W-:Y:S01]  /*1cd0*/  BPT.TRAP 0x1 ;  /* 0x000000040000795c */ /* 0x000fe20000300000 */
.L_x_24:
[----:B-1----:R-:W-:Y:S05]  /*1ce0*/  @P1 BRA `(.L_x_25) ;  /* 0x0000000000081947 */ /* 0x002fea0003800000 */
[----:B------:R-:W1:Y:S02]  /*1cf0*/  SYNCS.PHASECHK.TRANS64.TRYWAIT P1, [R5+URZ], R4 ;  /* 0x00000004050075a7 */ /* 0x000e64000802017f */
[----:B-1----:R-:W-:Y:S05]  /*1d00*/  @!P1 BRA `(.L_x_26) ;  /* 0x00000064001c9947 */ /* 0x002fea0003800000 */
.L_x_25:
[----:B------:R-:W-:Y:S01]  /*1d10*/  ULEA UR6, UR5, UR45, 0xb ;  /* 0x0000002d05067291 */ /* 0x000fe2000f8e583f */
[----:B------:R-:W-:Y:S01]  /*1d20*/  WARPGROUP.ARRIVE ;  /* 0x00000000000079c5 */ /* 0x000fe20000000000 */
[----:B------:R-:W-:Y:S01]  /*1d30*/  ULEA UR7, UR5, UR4, 0xb ;  /* 0x0000000405077291 */ /* 0x000fe2000f8e583f */
[----:B------:R-:W-:Y:S01]  /*1d40*/  UMOV UR9, 0x40000040 ;  /* 0x4000004000097882 */ /* 0x000fe20000000000 */
[----:B------:R-:W-:-:S03]  /*1d50*/  UMOV UR11, 0x40000040 ;  /* 0x40000040000b7882 */ /* 0x000fc60000000000 */
[----:B------:R-:W-:Y:S02]  /*1d60*/  UMOV UR8, UR6 ;  /* 0x0000000600087c82 */ /* 0x000fe40008000000 */
[----:B------:R-:W-:Y:S02]  /*1d70*/  UMOV UR10, UR7 ;  /* 0x00000007000a7c82 */ /* 0x000fe40008000000 */
[----:B------:R-:W-:Y:S01]  /*1d80*/  HGMMA.64x128x16.F32.BF16 R24, gdesc[UR8], R24, gsb0 ;  /* 0x01e00000081879f0 */ /* 0x000fe20008001818 */
[----:B------:R-:W-:Y:S02]  /*1d90*/  UIADD3 UR8, UR6, 0x2, URZ ;  /* 0x0000000206087890 */ /* 0x000fe4000fffe03f */
[----:B------:R-:W-:Y:S01]  /*1da0*/  UIADD3 UR10, UR7, 0x2, URZ ;  /* 0x00000002070a7890 */ /* 0x000fe2000fffe03f */
[----:B------:R-:W-:Y:S01]  /*1db0*/  UMOV UR9, 0x40000040 ;  /* 0x4000004000097882 */ /* 0x000fe20000000000 */
[----:B------:R-:W-:Y:S01]  /*1dc0*/  UMOV UR11, 0x40000040 ;  /* 0x40000040000b7882 */ /* 0x000fe20000000000 */
[----:B------:R-:W-:-:S02]  /*1dd0*/  WARPGROUP.DEPBAR.LE gsb0, 0x0 ;  /* 0x00008000000079c5 */ /* 0x000fc40000010000 */
        /* <DEDUP_REMOVED lines=46> */
[----:B------:R-:W-:Y:S01]  /*20c0*/  BPT.TRAP 0x1 ;  /* 0x000000040000795c */ /* 0x000fe20000300000 */
.L_x_27:
[----:B------:R-:W-:-:S13]  /*20d0*/  ISETP.NE.AND P1, PT, R22, RZ, PT ;  /* 0x000000ff1600720c */ /* 0x000fda0003f25270 */
[----:B01----:R-:W-:-:S04]  /*20e0*/  @P1 IMAD R4, R3, 0x8, R6 ;  /* 0x0000000803041824 */ /* 0x003fc800078e0206 */
[----:B------:R-:W-:-:S05]  /*20f0*/  @P1 VIADD R4, R4, 0x18 ;  /* 0x0000001804041836 */ /* 0x000fca0000000000 */
[----:B------:R-:W-:-:S04]  /*2100*/  @P1 PRMT R4, R19, 0x654, R4 ;  /* 0x0000065413041816 */ /* 0x000fc80000000004 */
[----:B------:R0:W-:Y:S01]  /*2110*/  @P1 SYNCS.ARRIVE.TRANS64.RED.A1T0 RZ, [R4+URZ], RZ ;  /* 0x000000ff04ff19a7 */ /* 0x0001e2000810043f */
[----:B------:R-:W-:-:S13]  /*2120*/  ISETP.GT.U32.AND P1, PT, R18, 0x1, PT ;  /* 0x000000011200780c */ /* 0x000fda0003f24070 */
[----:B0-----:R-:W-:Y:S05]  /*2130*/  @P1 BRA `(.L_x_28) ;  /* 0x0000000000041947 */ /* 0x001fea0003800000 */
[----:B------:R-:W-:Y:S01]  /*2140*/  BPT.TRAP 0x1 ;  /* 0x000000040000795c */ /* 0x000fe20000300000 */
.L_x_28:
[----:B------:R-:W-:Y:S01]  /*2150*/  UIADD3 UR5, UR5, 0x1, URZ ;  /* 0x0000000105057890 */ /* 0x000fe2000fffe03f */
[C---:B------:R-:W-:Y:S01]  /*2160*/  ISETP.GT.AND P2, PT, R0.reuse, 0x1, PT ;  /* 0x000000010000780c */ /* 0x040fe20003f44270 */
[----:B------:R-:W-:Y:S02]  /*2170*/  VIADD R3, R3, 0x1 ;  /* 0x0000000103037836 */ /* 0x000fe40000000000 */
[----:B------:R-:W-:Y:S01]  /*2180*/  UISETP.NE.AND UP0, UPT, UR5, 0x3, UPT ;  /* 0x000000030500788c */ /* 0x000fe2000bf05270 */
[----:B------:R-:W-:Y:S02]  /*2190*/  VIADD R0, R0, 0xffffffff ;  /* 0xffffffff00007836 */ /* 0x000fe40000000000 */
[C---:B------:R-:W-:Y:S01]  /*21a0*/  ISETP.NE.AND P1, PT, R3.reuse, 0x3, PT ;  /* 0x000000030300780c */ /* 0x040fe20003f25270 */
[----:B------:R-:W-:Y:S02]  /*21b0*/  USEL UR6, URZ, 0x1, UP0 ;  /* 0x000000013f067887 */ /* 0x000fe40008000000 */
[----:B------:R-:W-:Y:S01]  /*21c0*/  USEL UR5, UR5, URZ, UP0 ;  /* 0x0000003f05057287 */ /* 0x000fe20008000000 */
[----:B------:R-:W-:-:S03]  /*21d0*/  SEL R3, R3, RZ, P1 ;  /* 0x000000ff03037207 */ /* 0x000fc60000800000 */
[----:B------:R-:W-:Y:S01]  /*21e0*/  LOP3.LUT R7, R7, UR6, RZ, 0x3c, !PT ;  /* 0x0000000607077c12 */ /* 0x000fe2000f8e3cff */
[----:B------:R-:W-:Y:S07]  /*21f0*/  @P2 BRA `(.L_x_29) ;  /* 0xfffffff800882947 */ /* 0x000fee000383ffff */
.L_x_22:
[----:B01----:R-:W0:Y:S02]  /*2200*/  LDC R0, c[0x0][0x28c] ;  /* 0x0000a300ff007b82 */ /* 0x003e240000000800 */
[----:B0-----:R-:W-:-:S13]  /*2210*/  ISETP.GE.AND P1, PT, R0, 0x1, PT ;  /* 0x000000010000780c */ /* 0x001fda0003f26270 */
[----:B------:R-:W-:Y:S05]  /*2220*/  @!P1 BRA `(.L_x_30) ;  /* 0x0000000000449947 */ /* 0x000fea0003800000 */
[----:B------:R-:W-:Y:S05]  /*2230*/  @!P0 BRA `(.L_x_31) ;  /* 0x0000000000048947 */ /* 0x000fea0003800000 */
[----:B------:R-:W-:Y:S01]  /*2240*/  BPT.TRAP 0x1 ;  /* 0x000000040000795c */ /* 0x000fe20000300000 */
.L_x_31:
[----:B------:R-:W-:-:S13]  /*2250*/  ISETP.NE.AND P0, PT, R22, RZ, PT ;  /* 0x000000ff1600720c */ /* 0x000fda0003f05270 */
[----:B------:R-:W-:-:S05]  /*2260*/  VOTEU.ANY UP0, P0 ;  /* 0x00000000003f7886 */ /* 0x000fca0000000100 */
[----:B------:R-:W-:-:S06]  /*2270*/  @UP0 UIADD3 UR4, UR44, UR42, URZ ;  /* 0x0000002a2c040290 */ /* 0x000fcc000fffe03f */
[----:B------:R-:W-:Y:S02]  /*2280*/  IMAD.U32 R4, RZ, RZ, UR4 ;  /* 0x00000004ff047e24 */ /* 0x000fe4000f8e00ff */
[----:B------:R-:W-:Y:S02]  /*2290*/  IMAD.U32 R3, RZ, RZ, UR4 ;  /* 0x00000004ff037e24 */ /* 0x000fe4000f8e00ff */
[----:B------:R-:W-:-:S05]  /*22a0*/  @P0 IMAD.WIDE.U32 R4, R4, -0x55555555, RZ ;  /* 0xaaaaaaab04040825 */ /* 0x000fca00078e00ff */
[----:B------:R-:W-:-:S05]  /*22b0*/  @P0 SHF.R.U32.HI R0, RZ, 0x1, R5 ;  /* 0x00000001ff000819 */ /* 0x000fca0000011605 */
[----:B------:R-:W-:-:S04]  /*22c0*/  @P0 IMAD R0, R0, -0x3, R3 ;  /* 0xfffffffd00000824 */ /* 0x000fc800078e0203 */
[----:B------:R-:W-:-:S04]  /*22d0*/  @P0 IMAD R0, R0, 0x8, R6 ;  /* 0x0000000800000824 */ /* 0x000fc800078e0206 */
[----:B------:R-:W-:-:S05]  /*22e0*/  @P0 VIADD R0, R0, 0x18 ;  /* 0x0000001800000836 */ /* 0x000fca0000000000 */
[----:B------:R-:W-:-:S04]  /*22f0*/  @P0 PRMT R0, R19, 0x654, R0 ;  /* 0x0000065413000816 */ /* 0x000fc80000000000 */
[----:B------:R0:W-:Y:S01]  /*2300*/  @P0 SYNCS.ARRIVE.TRANS64.RED.A1T0 RZ, [R0+URZ], RZ ;  /* 0x000000ff00ff09a7 */ /* 0x0001e2000810043f */
[----:B------:R-:W-:-:S13]  /*2310*/  ISETP.GT.U32.AND P0, PT, R18, 0x1, PT ;  /* 0x000000011200780c */ /* 0x000fda0003f04070 */
[----:B0-----:R-:W-:Y:S05]  /*2320*/  @P0 BRA `(.L_x_30) ;  /* 0x0000000000040947 */ /* 0x001fea0003800000 */
[----:B------:R-:W-:Y:S01]  /*2330*/  BPT.TRAP 0x1 ;  /* 0x000000040000795c */ /* 0x000fe20000300000 */
.L_x_30:
[----:B------:R-:W-:Y:S01]  /*2340*/  IMAD.SHL.U32 R100, R100, 0x80, RZ ;  /* 0x0000008064647824 */ /* 0x000fe200078e00ff */
[----:B------:R-:W-:Y:S01]  /*2350*/  UIADD3 UR42, UR43, UR42, URZ ;  /* 0x0000002a2b2a7290 */ /* 0x000fe2000fffe03f */
[----:B------:R-:W-:Y:S01]  /*2360*/  SHF.R.S32.HI R11, RZ, 0x1f, R101 ;  /* 0x0000001fff0b7819 */ /* 0x000fe20000011465 */
[----:B------:R-:W-:Y:S01]  /*2370*/  UISETP.GE.U32.AND UP1, UPT, UR43, 0x3, UPT ;  /* 0x000000032b00788c */ /* 0x000fe2000bf26070 */
[----:B------:R-:W-:Y:S01]  /*2380*/  IMAD.SHL.U32 R6, R103, 0x80, RZ ;  /* 0x0000008067067824 */ /* 0x000fe200078e00ff */
[----:B------:R-:W-:Y:S01]  /*2390*/  ULDC UR7, c[0x0][0x288] ;  /* 0x0000a20000077ab9 */ /* 0x000fe20000000800 */
[C---:B------:R-:W-:Y:S01]  /*23a0*/  LOP3.LUT R8, R100.reuse, 0x6, R95, 0xf8, !PT ;  /* 0x0000000664087812 */ /* 0x040fe200078ef85f */
[----:B------:R-:W-:Y:S01]  /*23b0*/  UISETP.GT.U32.AND UP0, UPT, UR42, 0x2, UPT ;  /* 0x000000022a00788c */ /* 0x000fe2000bf04070 */
[----:B------:R-:W-:Y:S01]  /*23c0*/  ISETP.GE.AND P0, PT, R100, UR7, PT ;  /* 0x0000000764007c0c */ /* 0x000fe2000bf06270 */
[----:B------:R-:W-:Y:S01]  /*23d0*/  ULDC.64 UR4, c[0x0][0x5d0] ;  /* 0x0001740000047ab9 */ /* 0x000fe20000000a00 */
[--C-:B------:R-:W-:Y:S01]  /*23e0*/  SHF.R.S32.HI R9, RZ, 0x1f, R8.reuse ;  /* 0x0000001fff097819 */ /* 0x100fe20000011408 */
[----:B------:R-:W-:Y:S01]  /*23f0*/  ULDC UR10, c[0x0][0x284] ;  /* 0x0000a100000a7ab9 */ /* 0x000fe20000000800 */
[----:B------:R-:W-:Y:S01]  /*2400*/  IMAD R0, R11, UR4, RZ ;  /* 0x000000040b007c24 */ /* 0x000fe2000f8e02ff */
[----:B------:R-:W-:Y:S01]  /*2410*/  UISETP.LT.U32.AND UP0, UPT, UR43, 0x3, UP0 ;  /* 0x000000032b00788c */ /* 0x000fe20008701070 */
[----:B------:R-:W-:Y:S01]  /*2420*/  ISETP.GE.OR P0, PT, R6, UR10, P0 ;  /* 0x0000000a06007c0c */ /* 0x000fe20008706670 */
[----:B------:R-:W-:Y:S01]  /*2430*/  IMAD.WIDE.U32 R4, R101, UR4, R8 ;  /* 0x0000000465047c25 */ /* 0x000fe2000f8e0008 */
[----:B------:R-:W-:Y:S01]  /*2440*/  ULDC.64 UR8, c[0x0][0x5c8] ;  /* 0x0001720000087ab9 */ /* 0x000fe20000000a00 */
[----:B------:R-:W-:-:S02]  /*2450*/  USEL UR6, URZ, 0x1, !UP0 ;  /* 0x000000013f067887 */ /* 0x000fc4000c000000 */
[----:B------:R-:W-:Y:S01]  /*2460*/  IMAD R3, R101, UR5, R0 ;  /* 0x0000000565037c24 */ /* 0x000fe2000f8e0200 */
[----:B------:R-:W-:Y:S01]  /*2470*/  @UP1 UIMAD.WIDE.U32 UR4, UR42, -0x55555555, URZ ;  /* 0xaaaaaaab2a0418a5 */ /* 0x000fe2000f8e003f */
[----:B------:R-:W-:Y:S01]  /*2480*/  IMAD.WIDE R104, R103, 0x80, R88 ;  /* 0x0000008067687825 */ /* 0x000fe200078e0258 */
[----:B------:R-:W-:Y:S02]  /*2490*/  ULOP3.LUT UR40, UR40, UR6, URZ, 0x3c, !UPT ;  /* 0x0000000628287292 */ /* 0x000fe4000f8e3c3f */
[----:B------:R-:W-:Y:S01]  /*24a0*/  @UP1 USHF.R.U32.HI UR4, URZ, 0x1, UR5 ;  /* 0x000000013f041899 */ /* 0x000fe20008011605 */
[----:B------:R-:W-:Y:S02]  /*24b0*/  IMAD.IADD R5, R5, 0x1, R3 ;  /* 0x0000000105057824 */ /* 0x000fe400078e0203 */
[----:B------:R-:W-:Y:S01]  /*24c0*/  IMAD R3, R105, UR8, RZ ;  /* 0x0000000869037c24 */ /* 0x000fe2000f8e02ff */
[----:B------:R-:W-:Y:S01]  /*24d0*/  @UP1 ULOP3.LUT UR40, UR40, 0x1, UR4, 0x78, !UPT ;  /* 0x0000000128281892 */ /* 0x000fe2000f8e7804 */
[----:B------:R-:W-:-:S04]  /*24e0*/  IMAD.WIDE.U32 R106, R104, UR8, R4 ;  /* 0x00000008686a7c25 */ /* 0x000fc8000f8e0004 */
[----:B------:R-:W-:Y:S02]  /*24f0*/  IMAD R7, R104, UR9, R3 ;  /* 0x0000000968077c24 */ /* 0x000fe4000f8e0203 */
[----:B------:R-:W-:Y:S01]  /*2500*/  IMAD.MOV.U32 R0, RZ, RZ, -0x1 ;  /* 0xffffffffff007424 */ /* 0x000fe200078e00ff */
[----:B------:R-:W-:Y:S06]  /*2510*/  @P0 BRA `(.L_x_32) ;  /* 0x00000040001c0947 */ /* 0x000fec0003800000 */
[----:B-----5:R-:W-:Y:S01]  /*2520*/  FSETP.NEU.AND P0, PT, R90, RZ, PT ;  /* 0x000000ff5a00720b */ /* 0x020fe20003f0d000 */
[----:B------:R-:W-:Y:S01]  /*2530*/  IMAD.IADD R4, R94, 0x1, -R100 ;  /* 0x000000015e047824 */ /* 0x000fe200078e0a64 */
[----:B------:R-:W-:Y:S01]  /*2540*/  BSSY B0, `(.L_x_32) ;  /* 0x0000404000007945 */ /* 0x000fe20003800000 */
[----:B------:R-:W-:Y:S02]  /*2550*/  IMAD.IADD R3, R99, 0x1, -R6 ;  /* 0x0000000163037824 */ /* 0x000fe400078e0a06 */
[----:B------:R-:W-:Y:S01]  /*2560*/  IMAD.IADD R103, R107, 0x1, R7 ;  /* 0x000000016b677824 */ /* 0x000fe200078e0207 */
[----:B------:R-:W-:-:S04]  /*2570*/  ISETP.GT.AND P2, PT, R4, RZ, PT ;  /* 0x000000ff0400720c */ /* 0x000fc80003f44270 */
[----:B------:R-:W-:-:S03]  /*2580*/  ISETP.GT.AND P1, PT, R3, RZ, P2 ;  /* 0x000000ff0300720c */ /* 0x000fc60001724270 */
[----:B------:R-:W-:Y:S10]  /*2590*/  @!P0 BRA `(.L_x_33) ;  /* 0x0000002c00288947 */ /* 0x000ff40003800000 */
[----:B------:R-:W0:Y:S01]  /*25a0*/  LDC.64 R110, c[0x0][0x5b8] ;  /* 0x00016e00ff6e7b82 */ /* 0x000e220000000a00 */
[----:B------:R-:W-:-:S07]  /*25b0*/  ULDC.64 UR4, c[0x0][0x5c0] ;  /* 0x0001700000047ab9 */ /* 0x000fce0000000a00 */
[----:B------:R-:W1:Y:S08]  /*25c0*/  LDC.64 R112, c[0x0][0x5b0] ;  /* 0x00016c00ff707b82 */ /* 0x000e700000000a00 */
[----:B------:R-:W2:Y:S01]  /*25d0*/  LDC.64 R114, c[0x0][0x5a8] ;  /* 0x00016a00ff727b82 */ /* 0x000ea20000000a00 */
[-C--:B0-----:R-:W-:Y:S02]  /*25e0*/  IMAD R6, R11, R110.reuse, RZ ;  /* 0x0000006e0b067224 */ /* 0x081fe400078e02ff */
[----:B------:R-:W-:-:S04]  /*25f0*/  IMAD.WIDE.U32 R108, R101, R110, R8 ;  /* 0x0000006e656c7225 */ /* 0x000fc800078e0008 */
[----:B------:R-:W-:Y:S02]  /*2600*/  IMAD R107, R101, R111, R6 ;  /* 0x0000006f656b7224 */ /* 0x000fe400078e0206 */
[-C--:B-1----:R-:W-:Y:S02]  /*2610*/  IMAD R5, R105, R112.reuse, RZ ;  /* 0x0000007069057224 */ /* 0x082fe400078e02ff */
[----:B------:R-:W-:Y:S02]  /*2620*/  IMAD.IADD R13, R109, 0x1, R107 ;  /* 0x000000016d0d7824 */ /* 0x000fe400078e026b */
[----:B------:R-:W-:Y:S02]  /*2630*/  IMAD.MOV.U32 R12, RZ, RZ, R108 ;  /* 0x000000ffff0c7224 */ /* 0x000fe400078e006c */
[C---:B------:R-:W-:Y:S02]  /*2640*/  IMAD R111, R104.reuse, R113, R5 ;  /* 0x00000071686f7224 */ /* 0x040fe400078e0205 */
[----:B------:R-:W-:-:S04]  /*2650*/  IMAD.WIDE.U32 R6, R104, R112, R12 ;  /* 0x0000007068067225 */ /* 0x000fc800078e000c */
[----:B------:R-:W-:Y:S01]  /*2660*/  IMAD.IADD R5, R7, 0x1, R111 ;  /* 0x0000000107057824 */ /* 0x000fe200078e026f */
[----:B--2---:R-:W-:-:S04]  /*2670*/  LEA R14, P0, R6, R114, 0x1 ;  /* 0x00000072060e7211 */ /* 0x004fc800078008ff */
[----:B------:R-:W-:-:S05]  /*2680*/  LEA.HI.X R15, R6, R115, R5, 0x1, P0 ;  /* 0x00000073060f7211 */ /* 0x000fca00000f0c05 */
[----:B------:R0:W2:Y:S01]  /*2690*/  @P1 LDG.E.LTC128B.U16 R5, desc[UR36][R14.64] ;  /* 0x000000240e051981 */ /* 0x0000a2000c1e1520 */
[----:B------:R-:W-:Y:S01]  /*26a0*/  LEA R10, P0, R106, UR4, 0x1 ;  /* 0x000000046a0a7c11 */ /* 0x000fe2000f8008ff */
[----:B------:R-:W-:Y:S01]  /*26b0*/  IMAD.WIDE.U32 R6, R104, R112, R8 ;  /* 0x0000007068067225 */ /* 0x000fe200078e0008 */
[----:B------:R-:W-:Y:S03]  /*26c0*/  BSSY B1, `(.L_x_34) ;  /* 0x0000012000017945 */ /* 0x000fe60003800000 */
[----:B------:R-:W-:Y:S02]  /*26d0*/  IMAD.IADD R7, R111, 0x1, R7 ;  /* 0x000000016f077824 */ /* 0x000fe400078e0207 */
[----:B------:R-:W-:Y:S01]  /*26e0*/  IMAD.WIDE.U32 R20, R101, R110, R6 ;  /* 0x0000006e65147225 */ /* 0x000fe200078e0006 */
[----:B0-----:R-:W-:-:S03]  /*26f0*/  SHF.L.U64.HI R15, R112, 0x3, R113 ;  /* 0x00000003700f7819 */ /* 0x001fc60000010271 */
[----:B------:R-:W-:Y:S01]  /*2700*/  IMAD.IADD R7, R107, 0x1, R21 ;  /* 0x000000016b077824 */ /* 0x000fe200078e0215 */
[----:B------:R-:W-:Y:S01]  /*2710*/  LEA R6, P4, R20, R114, 0x1 ;  /* 0x0000007214067211 */ /* 0x000fe200078808ff */
[----:B------:R-:W-:-:S03]  /*2720*/  IMAD.SHL.U32 R14, R112, 0x8, RZ ;  /* 0x00000008700e7824 */ /* 0x000fc600078e00ff */
[----:B------:R-:W-:Y:S01]  /*2730*/  LEA.HI.X R7, R20, R115, R7, 0x1, P4 ;  /* 0x0000007314077211 */ /* 0x000fe200020f0c07 */
[----:B--2---:R-:W-:-:S04]  /*2740*/  IMAD.U32 R11, R5, 0x10000, RZ ;  /* 0x00010000050b7824 */ /* 0x004fc800078e00ff */
[----:B------:R-:W-:-:S04]  /*2750*/  FMUL R11, R11, R90 ;  /* 0x0000005a0b0b7220 */ /* 0x000fc80000400000 */
[----:B------:R-:W-:Y:S01]  /*2760*/  FFMA R24, R24, R23, R11 ;  /* 0x0000001718187223 */ /* 0x000fe2000000000b */
[----:B------:R-:W-:Y:S02]  /*2770*/  LEA.HI.X R11, R106, UR5, R103, 0x1, P0 ;  /* 0x000000056a0b7c11 */ /* 0x000fe400080f0c67 */
[----:B------:R-:W-:Y:S02]  /*2780*/  ISETP.GT.AND P0, PT, R4, 0x1, PT ;  /* 0x000000010400780c */ /* 0x000fe40003f04270 */
[----:B------:R-:W-:Y:S02]  /*2790*/  F2FP.BF16.F32.PACK_AB R24, RZ, R24 ;  /* 0x00000018ff18723e */ /* 0x000fe400000010ff */
[----:B------:R-:W-:-:S03]  /*27a0*/  ISETP.GT.AND P3, PT, R3, RZ, P0 ;  /* 0x000000ff0300720c */ /* 0x000fc60000764270 */
[----:B------:R0:W-:Y:S10]  /*27b0*/  @P1 STG.E.U16 desc[UR36][R10.64], R24 ;  /* 0x000000180a001986 */ /* 0x0001f4000c101524 */
[----:B------:R-:W-:Y:S05]  /*27c0*/  @!P3 BRA `(.L_x_35) ;  /* 0x000000000004b947 */ /* 0x000fea0003800000 */
[----:B------:R1:W5:Y:S02]  /*27d0*/  LDG.E.LTC128B.U16 R5, desc[UR36][R6.64+0x2] ;  /* 0x0000022406057981 */ /* 0x000364000c1e1520 */
.L_x_35:
[----:B------:R-:W-:Y:S05]  /*27e0*/  BSYNC B1 ;  /* 0x0000000000017941 */ /* 0x000fea0003800000 */
.L_x_34:
[----:B-----5:R-:W-:Y:S01]  /*27f0*/  IMAD.U32 R103, R5, 0x10000, RZ ;  /* 0x0001000005677824 */ /* 0x020fe200078e00ff */
[----:B------:R-:W-:Y:S01]  /*2800*/  ISETP.GT.AND P2, PT, R3, 0x8, P2 ;  /* 0x000000080300780c */ /* 0x000fe20001744270 */
[----:B------:R-:W-:Y:S01]  /*2810*/  IMAD.WIDE.U32 R20, R104, R112, R14 ;  /* 0x0000007068147225 */ /* 0x000fe200078e000e */
[----:B0-----:R-:W-:-:S03]  /*2820*/  PRMT R24, R5, 0x7610, R24 ;  /* 0x0000761005187816 */ /* 0x001fc60000000018 */
[----:B------:R-:W-:Y:S01]  /*2830*/  FMUL R12, R103, R90 ;  /* 0x0000005a670c7220 */ /* 0x000fe20000400000 */
[----:B------:R-:W-:Y:S01]  /*2840*/  IMAD.IADD R111, R111, 0x1, R21 ;  /* 0x000000016f6f7824 */ /* 0x000fe200078e0215 */
[----:B------:R-:W-:Y:S02]  /*2850*/  IADD3 R108, P1, R108, R20, RZ ;  /* 0x000000146c6c7210 */ /* 0x000fe40007f3e0ff */
[----:B------:R-:W-:-:S03]  /*2860*/  FFMA R12, R25, R23, R12 ;  /* 0x00000017190c7223 */ /* 0x000fc6000000000c */
[----:B------:R-:W-:Y:S02]  /*2870*/  IMAD.X R13, R111, 0x1, R13, P1 ;  /* 0x000000016f0d7824 */ /* 0x000fe400008e060d */
[----:B------:R-:W-:Y:S02]  /*2880*/  F2FP.BF16.F32.PACK_AB R12, RZ, R12 ;  /* 0x0000000cff0c723e */ /* 0x000fe400000010ff */
[----:B------:R-:W-:Y:S02]  /*2890*/  LEA R14, P1, R108, R114, 0x1 ;  /* 0x000000726c0e7211 */ /* 0x000fe400078208ff */
[----:B------:R-:W-:Y:S02]  /*28a0*/  PRMT R21, R12, 0x7610, R21 ;  /* 0x000076100c157816 */ /* 0x000fe40000000015 */
[----:B------:R-:W-:-:S03]  /*28b0*/  LEA.HI.X R15, R108, R115, R13, 0x1, P1 ;  /* 0x000000736c0f7211 */ /* 0x000fc600008f0c0d */
[----:B------:R0:W-:Y:S04]  /*28c0*/  @P3 STG.E.U16 desc[UR36][R10.64+0x2], R21 ;  /* 0x000002150a003986 */ /* 0x0001e8000c101524 */
[----:B------:R-:W2:Y:S01]  /*28d0*/  @P2 LDG.E.LTC128B.U16 R24, desc[UR36][R14.64] ;  /* 0x000000240e182981 */ /* 0x000ea2000c1e1520 */
[----:B------:R-:W-:Y:S01]  /*28e0*/  IADD3 R20, P1, R8, R20, RZ ;  /* 0x0000001408147210 */ /* 0x000fe20007f3e0ff */
[----:B------:R-:W-:Y:S01]  /*28f0*/  BSSY B1, `(.L_x_36) ;  /* 0x0000011000017945 */ /* 0x000fe20003800000 */
[----:B------:R-:W-:Y:S02]  /*2900*/  SHF.L.U64.HI R13, R91, 0x1, R92 ;  /* 0x000000015b0d7819 */ /* 0x000fe4000001025c */
[----:B------:R-:W-:Y:S01]  /*2910*/  ISETP.GT.AND P0, PT, R3, 0x8, P0 ;  /* 0x000000080300780c */ /* 0x000fe20000704270 */
[----:B0-----:R-:W-:Y:S01]  /*2920*/  IMAD.X R21, R9, 0x1, R111, P1 ;  /* 0x0000000109157824 */ /* 0x001fe200008e066f */
[----:B------:R-:W-:Y:S01]  /*2930*/  LEA R12, P1, R91, R10, 0x1 ;  /* 0x0000000a5b0c7211 */ /* 0x000fe200078208ff */
[----:B------:R-:W-:-:S04]  /*2940*/  IMAD.WIDE.U32 R20, R101, R110, R20 ;  /* 0x0000006e65147225 */ /* 0x000fc800078e0014 */
[----:B------:R-:W-:Y:S01]  /*2950*/  IMAD.X R13, R13, 0x1, R11, P1 ;  /* 0x000000010d0d7824 */ /* 0x000fe200008e060b */
[----:B------:R-:W-:Y:S01]  /*2960*/  LEA R8, P3, R20, R114, 0x1 ;  /* 0x0000007214087211 */ /* 0x000fe200078608ff */
[----:B------:R-:W-:-:S05]  /*2970*/  IMAD.IADD R9, R107, 0x1, R21 ;  /* 0x000000016b097824 */ /* 0x000fca00078e0215 */
[----:B------:R-:W-:Y:S01]  /*2980*/  LEA.HI.X R9, R20, R115, R9, 0x1, P3 ;  /* 0x0000007314097211 */ /* 0x000fe200018f0c09 */
[----:B--2---:R-:W-:-:S04]  /*2990*/  IMAD.U32 R5, R24, 0x10000, RZ ;  /* 0x0001000018057824 */ /* 0x004fc800078e00ff */
[----:B------:R-:W-:-:S04]  /*29a0*/  FMUL R5, R5, R90 ;  /* 0x0000005a05057220 */ /* 0x000fc80000400000 */
[----:B------:R-:W-:-:S05]  /*29b0*/  FFMA R5, R26, R23, R5 ;  /* 0x000000171a057223 */ /* 0x000fca0000000005 */
[----:B------:R-:W-:-:S05]  /*29c0*/  F2FP.BF16.F32.PACK_AB R5, RZ, R5 ;  /* 0x00000005ff05723e */ /* 0x000fca00000010ff */
[----:B------:R0:W-:Y:S01]  /*29d0*/  @P2 STG.E.U16 desc[UR36][R12.64], R5 ;  /* 0x000000050c002986 */ /* 0x0001e2000c101524 */
[----:B------:R-:W-:Y:S05]  /*29e0*/  @!P0 BRA `(.L_x_37) ;  /* 0x0000000000048947 */ /* 0x000fea0003800000 */
[----:B------:R2:W5:Y:S02]  /*29f0*/  LDG.E.LTC128B.U16 R24, desc[UR36][R8.64+0x2] ;  /* 0x0000022408187981 */ /* 0x000564000c1e1520 */
.L_x_37:
[----:B------:R-:W-:Y:S05]  /*2a00*/  BSYNC B1 ;  /* 0x0000000000017941 */ /* 0x000fea0003800000 */
.L_x_36:
[----:B0----5:R-:W-:Y:S01]  /*2a10*/  IMAD.U32 R5, R24, 0x10000, RZ ;  /* 0x0001000018057824 */ /* 0x021fe200078e00ff */
[----:B------:R-:W-:Y:S01]  /*2a20*/  ISETP.GT.AND P1, PT, R4, 0x8, PT ;  /* 0x000000080400780c */ /* 0x000fe20003f24270 */
[----:B------:R-:W-:Y:S02]  /*2a30*/  BSSY B1, `(.L_x_38) ;  /* 0x0000008000017945 */ /* 0x000fe40003800000 */
[----:B------:R-:W-:Y:S01]  /*2a40*/  FMUL R14, R5, R90 ;  /* 0x0000005a050e7220 */ /* 0x000fe20000400000 */
[----:B------:R-:W-:-:S03]  /*2a50*/  ISETP.GT.AND P2, PT, R3, RZ, P1 ;  /* 0x000000ff0300720c */ /* 0x000fc60000f44270 */
[----:B------:R-:W-:-:S05]  /*2a60*/  FFMA R14, R27, R23, R14 ;  /* 0x000000171b0e7223 */ /* 0x000fca000000000e */
[----:B------:R-:W-:-:S05]  /*2a70*/  F2FP.BF16.F32.PACK_AB R14, RZ, R14 ;  /* 0x0000000eff0e723e */ /* 0x000fca00000010ff */
[----:B------:R0:W-:Y:S01]  /*2a80*/  @P0 STG.E.U16 desc[UR36][R12.64+0x2], R14 ;  /* 0x0000020e0c000986 */ /* 0x0001e2000c101524 */
[----:B------:R-:W-:Y:S05]  /*2a90*/  @!P2 BRA `(.L_x_39) ;  /* 0x000000000004a947 */ /* 0x000fea0003800000 */
[----:B------:R3:W5:Y:S02]  /*2aa0*/  LDG.E.LTC128B.U16 R24, desc[UR36][R6.64+0x10] ;  /* 0x0000102406187981 */ /* 0x000764000c1e1520 */
.L_x_39:
[----:B------:R-:W-:Y:S05]  /*2ab0*/  BSYNC B1 ;  /* 0x0000000000017941 */ /* 0x000fea0003800000 */
.L_x_38:
[----:B-----5:R-:W-:Y:S01]  /*2ac0*/  IMAD.U32 R5, R24, 0x10000, RZ ;  /* 0x0001000018057824 */ /* 0x020fe200078e00ff */
        /* <DEDUP_REMOVED lines=9> */
.L_x_41:
[----:B------:R-:W-:Y:S05]  /*2b60*/  BSYNC B1 ;  /* 0x0000000000017941 */ /* 0x000fea0003800000 */
.L_x_40:
[----:B----45:R-:W-:Y:S01]  /*2b70*/  IMAD.U32 R5, R24, 0x10000, RZ ;  /* 0x0001000018057824 */ /* 0x030fe200078e00ff */
[----:B------:R-:W-:Y:S01]  /*2b80*/  ISETP.GT.AND P1, PT, R3, 0x8, P1 ;  /* 0x000000080300780c */ /* 0x000fe20000f24270 */
[----:B------:R-:W-:Y:S02]  /*2b90*/  BSSY B1, `(.L_x_42) ;  /* 0x0000007000017945 */ /* 0x000fe40003800000 */
[----:B0-----:R-:W-:-:S04]  /*2ba0*/  FMUL R14, R5, R90 ;  /* 0x0000005a050e7220 */ /* 0x001fc80000400000 */
[----:B------:R-:W-:-:S05]  /*2bb0*/  FFMA R14, R29, R23, R14 ;  /* 0x000000171d0e7223 */ /* 0x000fca000000000e */
[----:B------:R-:W-:-:S05]  /*2bc0*/  F2FP.BF16.F32.PACK_AB R14, RZ, R14 ;  /* 0x0000000eff0e723e */ /* 0x000fca00000010ff */
[----:B------:R0:W-:Y:S01]  /*2bd0*/  @P3 STG.E.U16 desc[UR36][R10.64+0x12], R14 ;  /* 0x0000120e0a003986 */ /* 0x0001e2000c101524 */
[----:B------:R-:W-:Y:S05]  /*2be0*/  @!P1 BRA `(.L_x_43) ;  /* 0x0000000000049947 */ /* 0x000fea0003800000 */
[----:B------:R4:W5:Y:S02]  /*2bf0*/  LDG.E.LTC128B.U16 R24, desc[UR36][R8.64+0x10] ;  /* 0x0000102408187981 */ /* 0x000964000c1e1520 */
.L_x_43:
[----:B------:R-:W-:Y:S05]  /*2c00*/  BSYNC B1 ;  /* 0x0000000000017941 */ /* 0x000fea0003800000 */
.L_x_42:
[----:B-----5:R-:W-:Y:S01]  /*2c10*/  IMAD.U32 R5, R24, 0x10000, RZ ;  /* 0x0001000018057824 */ /* 0x020fe200078e00ff */
[----:B------:R-:W-:Y:S01]  /*2c20*/  ISETP.GT.AND P0, PT, R3, 0x8, P0 ;  /* 0x000000080300780c */ /* 0x000fe20000704270 */
[----:B------:R-:W-:Y:S02]  /*2c30*/  BSSY B1, `(.L_x_44) ;  /* 0x0000007000017945 */ /* 0x000fe40003800000 */
[----:B------:R-:W-:-:S04]  /*2c40*/  FMUL R5, R5, R90 ;  /* 0x0000005a05057220 */ /* 0x000fc80000400000 */
[----:B------:R-:W-:-:S05]  /*2c50*/  FFMA R5, R30, R23, R5 ;  /* 0x000000171e057223 */ /* 0x000fca0000000005 */
[----:B------:R-:W-:-:S05]  /*2c60*/  F2FP.BF16.F32.PACK_AB R5, RZ, R5 ;  /* 0x00000005ff05723e */ /* 0x000fca00000010ff */
[----:B------:R0:W-:Y:S01]  /*2c70*/  @P1 STG.E.U16 desc[UR36][R12.64+0x10], R5 ;  /* 0x000010050c001986 */ /* 0x0001e2000c101524 */
[----:B------:R-:W-:Y:S05]  /*2c80*/  @!P0 BRA `(.L_x_45) ;  /* 0x0000000000048947 */ /* 0x000fea0003800000 */
[----:B------:R0:W5:Y:S02]  /*2c90*/  LDG.E.LTC128B.U16 R24, desc[UR36][R8.64+0x12] ;  /* 0x0000122408187981 */ /* 0x000164000c1e1520 */
.L_x_45:
[----:B------:R-:W-:Y:S05]  /*2ca0*/  BSYNC B1 ;  /* 0x0000000000017941 */ /* 0x000fea0003800000 */
.L_x_44:
        /* <DEDUP_REMOVED lines=10> */
.L_x_47:
[----:B------:R-:W-:Y:S05]  /*2d50*/  BSYNC B1 ;  /* 0x0000000000017941 */ /* 0x000fea0003800000 */
.L_x_46:
        /* <DEDUP_REMOVED lines=10> */
.L_x_49:
[----:B------:R-:W-:Y:S05]  /*2e00*/  BSYNC B1 ;  /* 0x0000000000017941 */ /* 0x000fea0003800000 */
.L_x_48:
[----:B0----5:R-:W-:Y:S01]  /*2e10*/  IMAD.U32 R5, R24, 0x10000, RZ ;  /* 0x0001000018057824 */ /* 0x021fe200078e00ff */
        /* <DEDUP_REMOVED lines=8> */
.L_x_51:
[----:B------:R-:W-:Y:S05]  /*2ea0*/  BSYNC B1 ;  /* 0x0000000000017941 */ /* 0x000fea0003800000 */
.L_x_50:
        /* <DEDUP_REMOVED lines=9> */
.L_x_53:
[----:B------:R-:W-:Y:S05]  /*2f40*/  BSYNC B1 ;  /* 0x0000000000017941 */ /* 0x000fea0003800000 */
.L_x_52:
        /* <DEDUP_REMOVED lines=10> */
.L_x_55:
[----:B------:R-:W-:Y:S05]  /*2ff0*/  BSYNC B1 ;  /* 0x0000000000017941 */ /* 0x000fea0003800000 */
.L_x_54:
        /* <DEDUP_REMOVED lines=10> */
.L_x_57:
[----:B------:R-:W-:Y:S05]  /*30a0*/  BSYNC B1 ;  /* 0x0000000000017941 */ /* 0x000fea0003800000 */
.L_x_56:
        /* <DEDUP_REMOVED lines=9> */
.L_x_59:
[----:B------:R-:W-:Y:S05]  /*3140*/  BSYNC B1 ;  /* 0x0000000000017941 */ /* 0x000fea0003800000 */
.L_x_58:
        /* <DEDUP_REMOVED lines=9> */
.L_x_61:
[----:B------:R-:W-:Y:S05]  /*31e0*/  BSYNC B1 ;  /* 0x0000000000017941 */ /* 0x000fea0003800000 */
.L_x_60:
        /* <DEDUP_REMOVED lines=10> */
.L_x_63:
[----:B------:R-:W-:Y:S05]  /*3290*/  BSYNC B1 ;  /* 0x0000000000017941 */ /* 0x000fea0003800000 */
.L_x_62:
        /* <DEDUP_REMOVED lines=10> */
.L_x_65:
[----:B------:R-:W-:Y:S05]  /*3340*/  BSYNC B1 ;  /* 0x0000000000017941 */ /* 0x000fea0003800000 */
.L_x_64:
        /* <DEDUP_REMOVED lines=9> */
.L_x_67:
[----:B------:R-:W-:Y:S05]  /*33e0*/  BSYNC B1 ;  /* 0x0000000000017941 */ /* 0x000fea0003800000 */
.L_x_66:
        /* <DEDUP_REMOVED lines=9> */
.L_x_69:
[----:B------:R-:W-:Y:S05]  /*3480*/  BSYNC B1 ;  /* 0x0000000000017941 */ /* 0x000fea0003800000 */
.L_x_68:
        /* <DEDUP_REMOVED lines=10> */
.L_x_71:
[----:B------:R-:W-:Y:S05]  /*3530*/  BSYNC B1 ;  /* 0x0000000000017941 */ /* 0x000fea0003800000 */
.L_x_70:
        /* <DEDUP_REMOVED lines=10> */
.L_x_73:
[----:B------:R-:W-:Y:S05]  /*35e0*/  BSYNC B1 ;  /* 0x0000000000017941 */ /* 0x000fea0003800000 */
.L_x_72:
        /* <DEDUP_REMOVED lines=9> */
.L_x_75:
[----:B------:R-:W-:Y:S05]  /*3680*/  BSYNC B1 ;  /* 0x0000000000017941 */ /* 0x000fea0003800000 */
.L_x_74:
        /* <DEDUP_REMOVED lines=9> */
.L_x_77:
[----:B------:R-:W-:Y:S05]  /*3720*/  BSYNC B1 ;  /* 0x0000000000017941 */ /* 0x000fea0003800000 */
.L_x_76:
        /* <DEDUP_REMOVED lines=10> */
.L_x_79:
[----:B------:R-:W-:Y:S05]  /*37d0*/  BSYNC B1 ;  /* 0x0000000000017941 */ /* 0x000fea0003800000 */
.L_x_78:
        /* <DEDUP_REMOVED lines=10> */
.L_x_81:
[----:B------:R-:W-:Y:S05]  /*3880*/  BSYNC B1 ;  /* 0x0000000000017941 */ /* 0x000fea0003800000 */
.L_x_80:
        /* <DEDUP_REMOVED lines=9> */
.L_x_83:
[----:B------:R-:W-:Y:S05]  /*3920*/  BSYNC B1 ;  /* 0x0000000000017941 */ /* 0x000fea0003800000 */
.L_x_82:
        /* <DEDUP_REMOVED lines=9> */
.L_x_85:
[----:B------:R-:W-:Y:S05]  /*39c0*/  BSYNC B1 ;  /* 0x0000000000017941 */ /* 0x000fea0003800000 */
.L_x_84:
        /* <DEDUP_REMOVED lines=10> */
.L_x_87:
[----:B------:R-:W-:Y:S05]  /*3a70*/  BSYNC B1 ;  /* 0x0000000000017941 */ /* 0x000fea0003800000 */
.L_x_86:
        /* <DEDUP_REMOVED lines=10> */
.L_x_89:
[----:B------:R-:W-:Y:S05]  /*3b20*/  BSYNC B1 ;  /* 0x0000000000017941 */ /* 0x000fea0003800000 */
.L_x_88:
        /* <DEDUP_REMOVED lines=9> */
.L_x_91:
[----:B------:R-:W-:Y:S05]  /*3bc0*/  BSYNC B1 ;  /* 0x0000000000017941 */ /* 0x000fea0003800000 */
.L_x_90:
        /* <DEDUP_REMOVED lines=9> */
.L_x_93:
[----:B------:R-:W-:Y:S05]  /*3c60*/  BSYNC B1 ;  /* 0x0000000000017941 */ /* 0x000fea0003800000 */
.L_x_92:
        /* <DEDUP_REMOVED lines=10> */
.L_x_95:
[----:B------:R-:W-:Y:S05]  /*3d10*/  BSYNC B1 ;  /* 0x0000000000017941 */ /* 0x000fea0003800000 */
.L_x_94:
        /* <DEDUP_REMOVED lines=10> */
.L_x_97:
[----:B------:R-:W-:Y:S05]  /*3dc0*/  BSYNC B1 ;  /* 0x0000000000017941 */ /* 0x000fea0003800000 */
.L_x_96:
        /* <DEDUP_REMOVED lines=9> */
.L_x_99:
[----:B------:R-:W-:Y:S05]  /*3e60*/  BSYNC B1 ;  /* 0x0000000000017941 */ /* 0x000fea0003800000 */
.L_x_98:
        /* <DEDUP_REMOVED lines=9> */
.L_x_101:
[----:B------:R-:W-:Y:S05]  /*3f00*/  BSYNC B1 ;  /* 0x0000000000017941 */ /* 0x000fea0003800000 */
.L_x_100:
        /* <DEDUP_REMOVED lines=10> */
.L_x_103:
[----:B------:R-:W-:Y:S05]  /*3fb0*/  BSYNC B1 ;  /* 0x0000000000017941 */ /* 0x000fea0003800000 */
.L_x_102:
        /* <DEDUP_REMOVED lines=10> */
.L_x_105:
[----:B------:R-:W-:Y:S05]  /*4060*/  BSYNC B1 ;  /* 0x0000000000017941 */ /* 0x000fea0003800000 */
.L_x_104:
        /* <DEDUP_REMOVED lines=9> */
.L_x_107:
[----:B------:R-:W-:Y:S05]  /*4100*/  BSYNC B1 ;  /* 0x0000000000017941 */ /* 0x000fea0003800000 */
.L_x_106:
        /* <DEDUP_REMOVED lines=9> */
.L_x_109:
[----:B------:R-:W-:Y:S05]  /*41a0*/  BSYNC B1 ;  /* 0x0000000000017941 */ /* 0x000fea0003800000 */
.L_x_108:
        /* <DEDUP_REMOVED lines=10> */
.L_x_111:
[----:B------:R-:W-:Y:S05]  /*4250*/  BSYNC B1 ;  /* 0x0000000000017941 */ /* 0x000fea0003800000 */
.L_x_110:
        /* <DEDUP_REMOVED lines=10> */
.L_x_113:
[----:B------:R-:W-:Y:S05]  /*4300*/  BSYNC B1 ;  /* 0x0000000000017941 */ /* 0x000fea0003800000 */
.L_x_112:
        /* <DEDUP_REMOVED lines=9> */
.L_x_115:
[----:B------:R-:W-:Y:S05]  /*43a0*/  BSYNC B1 ;  /* 0x0000000000017941 */ /* 0x000fea0003800000 */
.L_x_114:
        /* <DEDUP_REMOVED lines=9> */
.L_x_117:
[----:B------:R-:W-:Y:S05]  /*4440*/  BSYNC B1 ;  /* 0x0000000000017941 */ /* 0x000fea0003800000 */
.L_x_116:
        /* <DEDUP_REMOVED lines=10> */
.L_x_119:
[----:B------:R-:W-:Y:S05]  /*44f0*/  BSYNC B1 ;  /* 0x0000000000017941 */ /* 0x000fea0003800000 */
.L_x_118:
        /* <DEDUP_REMOVED lines=10> */
.L_x_121:
[----:B------:R-:W-:Y:S05]  /*45a0*/  BSYNC B1 ;  /* 0x0000000000017941 */ /* 0x000fea0003800000 */
.L_x_120:
        /* <DEDUP_REMOVED lines=9> */
.L_x_123:
[----:B------:R-:W-:Y:S05]  /*4640*/  BSYNC B1 ;  /* 0x0000000000017941 */ /* 0x000fea0003800000 */
.L_x_122:
        /* <DEDUP_REMOVED lines=9> */
.L_x_125:
[----:B------:R-:W-:Y:S05]  /*46e0*/  BSYNC B1 ;  /* 0x0000000000017941 */ /* 0x000fea0003800000 */
.L_x_124:
        /* <DEDUP_REMOVED lines=10> */
.L_x_127:
[----:B------:R-:W-:Y:S05]  /*4790*/  BSYNC B1 ;  /* 0x0000000000017941 */ /* 0x000fea0003800000 */
.L_x_126:
        /* <DEDUP_REMOVED lines=10> */
.L_x_129:
[----:B------:R-:W-:Y:S05]  /*4840*/  BSYNC B1 ;  /* 0x0000000000017941 */ /* 0x000fea0003800000 */
.L_x_128:
        /* <DEDUP_REMOVED lines=9> */
.L_x_131:
[----:B------:R-:W-:Y:S05]  /*48e0*/  BSYNC B1 ;  /* 0x0000000000017941 */ /* 0x000fea0003800000 */
.L_x_130:
        /* <DEDUP_REMOVED lines=9> */
.L_x_133:
[----:B------:R-:W-:Y:S05]  /*4980*/  BSYNC B1 ;  /* 0x0000000000017941 */ /* 0x000fea0003800000 */
.L_x_132:
        /* <DEDUP_REMOVED lines=10> */
.L_x_135:
[----:B------:R-:W-:Y:S05]  /*4a30*/  BSYNC B1 ;  /* 0x0000000000017941 */ /* 0x000fea0003800000 */
.L_x_134:
        /* <DEDUP_REMOVED lines=10> */
.L_x_137:
[----:B------:R-:W-:Y:S05]  /*4ae0*/  BSYNC B1 ;  /* 0x0000000000017941 */ /* 0x000fea0003800000 */
.L_x_136:
        /* <DEDUP_REMOVED lines=9> */
.L_x_139:
[----:B------:R-:W-:Y:S05]  /*4b80*/  BSYNC B1 ;  /* 0x0000000000017941 */ /* 0x000fea0003800000 */
.L_x_138:
        /* <DEDUP_REMOVED lines=9> */
.L_x_141:
[----:B------:R-:W-:Y:S05]  /*4c20*/  BSYNC B1 ;  /* 0x0000000000017941 */ /* 0x000fea0003800000 */
.L_x_140:
        /* <DEDUP_REMOVED lines=10> */
.L_x_143:
[----:B------:R-:W-:Y:S05]  /*4cd0*/  BSYNC B1 ;  /* 0x0000000000017941 */ /* 0x000fea0003800000 */
.L_x_142:
        /* <DEDUP_REMOVED lines=10> */
.L_x_145:
[----:B------:R-:W-:Y:S05]  /*4d80*/  BSYNC B1 ;  /* 0x0000000000017941 */ /* 0x000fea0003800000 */
.L_x_144:
        /* <DEDUP_REMOVED lines=9> */
.L_x_147:
[----:B------:R-:W-:Y:S05]  /*4e20*/  BSYNC B1 ;  /* 0x0000000000017941 */ /* 0x000fea0003800000 */
.L_x_146:
        /* <DEDUP_REMOVED lines=9> */
.L_x_149:
[----:B------:R-:W-:Y:S05]  /*4ec0*/  BSYNC B1 ;  /* 0x0000000000017941 */ /* 0x000fea0003800000 */
.L_x_148:
        /* <DEDUP_REMOVED lines=10> */
.L_x_151:
[----:B------:R-:W-:Y:S05]  /*4f70*/  BSYNC B1 ;  /* 0x0000000000017941 */ /* 0x000fea0003800000 */
.L_x_150:
[----:B-----5:R-:W-:Y:S01]  /*4f80*/  IMAD.U32 R5, R24, 0x10000, RZ ;  /* 0x0001000018057824 */ /* 0x020fe200078e00ff */
[----:B------:R-:W-:Y:S01]  /*4f90*/  ISETP.GT.AND P0, PT, R4, 0x79, PT ;  /* 0x000000790400780c */ /* 0x000fe20003f04270 */
[----:B------:R-:W-:Y:S01]  /*4fa0*/  @P2 IMAD.MOV.U32 R4, RZ, RZ, R10 ;  /* 0x000000ffff042224 */ /* 0x000fe200078e000a */
[----:B------:R-:W-:Y:S01]  /*4fb0*/  BSSY B1, `(.L_x_152) ;  /* 0x000000a000017945 */ /* 0x000fe20003800000 */
[----:B------:R-:W-:Y:S01]  /*4fc0*/  FMUL R5, R5, R90 ;  /* 0x0000005a05057220 */ /* 0x000fe20000400000 */
[----:B------:R-:W-:-:S03]  /*4fd0*/  ISETP.GT.AND P3, PT, R3, RZ, P0 ;  /* 0x000000ff0300720c */ /* 0x000fc60000764270 */
[----:B------:R-:W-:-:S05]  /*4fe0*/  FFMA R5, R84, R23, R5 ;  /* 0x0000001754057223 */ /* 0x000fca0000000005 */
[----:B------:R-:W-:-:S04]  /*4ff0*/  F2FP.BF16.F32.PACK_AB R5, RZ, R5 ;  /* 0x00000005ff05723e */ /* 0x000fc800000010ff */
[----:B0-----:R-:W-:Y:S01]  /*5000*/  PRMT R14, R5, 0x7610, R14 ;  /* 0x00007610050e7816 */ /* 0x001fe2000000000e */
[----:B------:R-:W-:-:S05]  /*5010*/  @P2 IMAD.MOV.U32 R5, RZ, RZ, R11 ;  /* 0x000000ffff052224 */ /* 0x000fca00078e000b */
[----:B------:R0:W-:Y:S01]  /*5020*/  @P2 STG.E.U16 desc[UR36][R4.64+0xf0], R14 ;  /* 0x0000f00e04002986 */ /* 0x0001e2000c101524 */
[----:B------:R-:W-:Y:S05]  /*5030*/  @!P3 BRA `(.L_x_153) ;  /* 0x000000000004b947 */ /* 0x000fea0003800000 */
[----:B------:R0:W5:Y:S02]  /*5040*/  LDG.E.LTC128B.U16 R24, desc[UR36][R6.64+0xf2] ;  /* 0x0000f22406187981 */ /* 0x000164000c1e1520 */
.L_x_153:
[----:B------:R-:W-:Y:S05]  /*5050*/  BSYNC B1 ;  /* 0x0000000000017941 */ /* 0x000fea0003800000 */
.L_x_152:
        /* <DEDUP_REMOVED lines=9> */
.L_x_155:
[----:B------:R-:W-:Y:S05]  /*50f0*/  BSYNC B1 ;  /* 0x0000000000017941 */ /* 0x000fea0003800000 */
.L_x_154:
[----:B-----5:R-:W-:Y:S01]  /*5100*/  IMAD.U32 R5, R24, 0x10000, RZ ;  /* 0x0001000018057824 */ /* 0x020fe200078e00ff */
[----:B------:R-:W-:Y:S01]  /*5110*/  ISETP.GT.AND P0, PT, R3, 0x8, P0 ;  /* 0x000000080300780c */ /* 0x000fe20000704270 */
[----:B0-----:R-:W-:Y:S01]  /*5120*/  @P1 IMAD.MOV.U32 R4, RZ, RZ, R12 ;  /* 0x000000ffff041224 */ /* 0x001fe200078e000c */
[----:B------:R-:W-:Y:S01]  /*5130*/  BSSY B1, `(.L_x_156) ;  /* 0x0000009000017945 */ /* 0x000fe20003800000 */
[----:B------:R-:W-:-:S04]  /*5140*/  FMUL R5, R5, R90 ;  /* 0x0000005a05057220 */ /* 0x000fc80000400000 */
[----:B------:R-:W-:-:S05]  /*5150*/  FFMA R5, R86, R23, R5 ;  /* 0x0000001756057223 */ /* 0x000fca0000000005 */
[----:B------:R-:W-:-:S04]  /*5160*/  F2FP.BF16.F32.PACK_AB R5, RZ, R5 ;  /* 0x00000005ff05723e */ /* 0x000fc800000010ff */
[----:B-1-3--:R-:W-:Y:S01]  /*5170*/  PRMT R6, R5, 0x7610, R6 ;  /* 0x0000761005067816 */ /* 0x00afe20000000006 */
[----:B------:R-:W-:-:S05]  /*5180*/  @P1 IMAD.MOV.U32 R5, RZ, RZ, R13 ;  /* 0x000000ffff051224 */ /* 0x000fca00078e000d */
[----:B------:R0:W-:Y:S01]  /*5190*/  @P1 STG.E.U16 desc[UR36][R4.64+0xf0], R6 ;  /* 0x0000f00604001986 */ /* 0x0001e2000c101524 */
[----:B------:R-:W-:Y:S05]  /*51a0*/  @!P0 BRA `(.L_x_157) ;  /* 0x0000000000048947 */ /* 0x000fea0003800000 */
[----:B------:R1:W5:Y:S02]  /*51b0*/  LDG.E.LTC128B.U16 R24, desc[UR36][R8.64+0xf2] ;  /* 0x0000f22408187981 */ /* 0x000364000c1e1520 */
.L_x_157:
[----:B------:R-:W-:Y:S05]  /*51c0*/  BSYNC B1 ;  /* 0x0000000000017941 */ /* 0x000fea0003800000 */
.L_x_156:
[----:B------:R-:W-:Y:S05]  /*51d0*/  @!P0 BRA `(.L_x_158) ;  /* 0x0000001000e88947 */ /* 0x000fea0003800000 */
[----:B-----5:R-:W-:-:S04]  /*51e0*/  IMAD.U32 R3, R24, 0x10000, RZ ;  /* 0x0001000018037824 */ /* 0x020fc800078e00ff */
[----:B0-----:R-:W-:-:S04]  /*51f0*/  FMUL R4, R3, R90 ;  /* 0x0000005a03047220 */ /* 0x001fc80000400000 */
[----:B------:R-:W-:-:S05]  /*5200*/  FFMA R4, R87, R23, R4 ;  /* 0x0000001757047223 */ /* 0x000fca0000000004 */
[----:B------:R-:W-:-:S05]  /*5210*/  F2FP.BF16.F32.PACK_AB R4, RZ, R4 ;  /* 0x00000004ff04723e */ /* 0x000fca00000010ff */
[----:B------:R3:W-:Y:S01]  /*5220*/  STG.E.U16 desc[UR36][R12.64+0xf2], R4 ;  /* 0x0000f2040c007986 */ /* 0x0007e2000c101524 */
[----:B------:R-:W-:Y:S05]  /*5230*/  BRA `(.L_x_158) ;  /* 0x0000001000d07947 */ /* 0x000fea0003800000 */
.L_x_33:
[----:B------:R-:W-:Y:S01]  /*5240*/  ISETP.GT.AND P3, PT, R4, 0x1, PT ;  /* 0x000000010400780c */ /* 0x000fe20003f64270 */
[----:B------:R-:W-:Y:S01]  /*5250*/  ULDC.64 UR4, c[0x0][0x5c0] ;  /* 0x0001700000047ab9 */ /* 0x000fe20000000a00 */
[-C--:B------:R-:W-:Y:S01]  /*5260*/  FMUL R24, R24, R23.reuse ;  /* 0x0000001718187220 */ /* 0x080fe20000400000 */
[----:B------:R-:W-:Y:S01]  /*5270*/  LEA R6, P4, R106, UR4, 0x1 ;  /* 0x000000046a067c11 */ /* 0x000fe2000f8808ff */
[-C--:B------:R-:W-:Y:S01]  /*5280*/  FMUL R25, R25, R23.reuse ;  /* 0x0000001719197220 */ /* 0x080fe20000400000 */
[----:B------:R-:W-:Y:S01]  /*5290*/  ISETP.GT.AND P0, PT, R3, RZ, P3 ;  /* 0x000000ff0300720c */ /* 0x000fe20001f04270 */
[-C--:B------:R-:W-:Y:S01]  /*52a0*/  FMUL R26, R26, R23.reuse ;  /* 0x000000171a1a7220 */ /* 0x080fe20000400000 */
[----:B------:R-:W-:Y:S01]  /*52b0*/  F2FP.BF16.F32.PACK_AB R24, RZ, R24 ;  /* 0x00000018ff18723e */ /* 0x000fe200000010ff */
[-C--:B------:R-:W-:Y:S01]  /*52c0*/  FMUL R27, R27, R23.reuse ;  /* 0x000000171b1b7220 */ /* 0x080fe20000400000 */
[----:B------:R-:W-:Y:S01]  /*52d0*/  LEA.HI.X R7, R106, UR5, R103, 0x1, P4 ;  /* 0x000000056a077c11 */ /* 0x000fe2000a0f0c67 */
[----:B------:R-:W-:Y:S01]  /*52e0*/  FMUL R28, R28, R23 ;  /* 0x000000171c1c7220 */ /* 0x000fe20000400000 */
[----:B------:R-:W-:Y:S01]  /*52f0*/  F2FP.BF16.F32.PACK_AB R25, RZ, R25 ;  /* 0x00000019ff19723e */ /* 0x000fe200000010ff */
[-C--:B------:R-:W-:Y:S01]  /*5300*/  FMUL R29, R29, R23.reuse ;  /* 0x000000171d1d7220 */ /* 0x080fe20000400000 */
[----:B------:R-:W-:Y:S01]  /*5310*/  ISETP.GT.AND P2, PT, R3, 0x8, P2 ;  /* 0x000000080300780c */ /* 0x000fe20001744270 */
[----:B------:R-:W-:Y:S01]  /*5320*/  @P1 STG.E.U16 desc[UR36][R6.64], R24 ;  /* 0x0000001806001986 */ /* 0x000fe2000c101524 */
[----:B------:R-:W-:Y:S01]  /*5330*/  ISETP.GT.AND P1, PT, R4, 0x8, PT ;  /* 0x000000080400780c */ /* 0x000fe20003f24270 */
[-C--:B------:R-:W-:Y:S01]  /*5340*/  FMUL R30, R30, R23.reuse ;  /* 0x000000171e1e7220 */ /* 0x080fe20000400000 */
[C---:B------:R-:W-:Y:S01]  /*5350*/  SHF.L.U64.HI R5, R91.reuse, 0x1, R92 ;  /* 0x000000015b057819 */ /* 0x040fe2000001025c */
[----:B------:R-:W-:Y:S01]  /*5360*/  @P0 STG.E.U16 desc[UR36][R6.64+0x2], R25 ;  /* 0x0000021906000986 */ /* 0x000fe2000c101524 */
[----:B------:R-:W-:Y:S01]  /*5370*/  LEA R8, P5, R91, R6, 0x1 ;  /* 0x000000065b087211 */ /* 0x000fe200078a08ff */
[-C--:B------:R-:W-:Y:S01]  /*5380*/  FMUL R31, R31, R23.reuse ;  /* 0x000000171f1f7220 */ /* 0x080fe20000400000 */
[----:B------:R-:W-:Y:S01]  /*5390*/  ISETP.GT.AND P3, PT, R3, 0x8, P3 ;  /* 0x000000080300780c */ /* 0x000fe20001f64270 */
[-C--:B------:R-:W-:Y:S01]  /*53a0*/  FMUL R32, R32, R23.reuse ;  /* 0x0000001720207220 */ /* 0x080fe20000400000 */
[----:B------:R-:W-:Y:S01]  /*53b0*/  ISETP.GT.AND P0, PT, R4, 0x9, PT ;  /* 0x000000090400780c */ /* 0x000fe20003f04270 */
[----:B------:R-:W-:Y:S01]  /*53c0*/  IMAD.X R9, R5, 0x1, R7, P5 ;  /* 0x0000000105097824 */ /* 0x000fe200028e0607 */
[----:B------:R-:W-:Y:S01]  /*53d0*/  ISETP.GT.AND P4, PT, R3, RZ, P1 ;  /* 0x000000ff0300720c */ /* 0x000fe20000f84270 */
[-C--:B------:R-:W-:Y:S01]  /*53e0*/  FMUL R33, R33, R23.reuse ;  /* 0x0000001721217220 */ /* 0x080fe20000400000 */
[----:B------:R-:W-:Y:S01]  /*53f0*/  F2FP.BF16.F32.PACK_AB R26, RZ, R26 ;  /* 0x0000001aff1a723e */ /* 0x000fe200000010ff */
[-C--:B------:R-:W-:Y:S01]  /*5400*/  FMUL R34, R34, R23.reuse ;  /* 0x0000001722227220 */ /* 0x080fe20000400000 */
[----:B------:R-:W-:Y:S01]  /*5410*/  ISETP.GT.AND P5, PT, R3, RZ, P0 ;  /* 0x000000ff0300720c */ /* 0x000fe200007a4270 */
[----:B------:R-:W-:Y:S01]  /*5420*/  FMUL R35, R35, R23 ;  /* 0x0000001723237220 */ /* 0x000fe20000400000 */
[----:B------:R-:W-:Y:S01]  /*5430*/  F2FP.BF16.F32.PACK_AB R27, RZ, R27 ;  /* 0x0000001bff1b723e */ /* 0x000fe200000010ff */
[----:B------:R-:W-:Y:S01]  /*5440*/  @P2 STG.E.U16 desc[UR36][R8.64], R26 ;  /* 0x0000001a08002986 */ /* 0x000fe2000c101524 */
[----:B------:R-:W-:Y:S01]  /*5450*/  F2FP.BF16.F32.PACK_AB R28, RZ, R28 ;  /* 0x0000001cff1c723e */ /* 0x000fe200000010ff */
[-C--:B------:R-:W-:Y:S01]  /*5460*/  FMUL R36, R36, R23.reuse ;  /* 0x0000001724247220 */ /* 0x080fe20000400000 */
[----:B------:R-:W-:Y:S01]  /*5470*/  ISETP.GT.AND P2, PT, R3, 0x8, P1 ;  /* 0x000000080300780c */ /* 0x000fe20000f44270 */
[----:B------:R-:W-:Y:S01]  /*5480*/  @P3 STG.E.U16 desc[UR36][R8.64+0x2], R27 ;  /* 0x0000021b08003986 */ /* 0x000fe2000c101524 */
[----:B------:R-:W-:Y:S01]  /*5490*/  ISETP.GT.AND P1, PT, R4, 0x10, PT ;  /* 0x000000100400780c */ /* 0x000fe20003f24270 */
[----:B------:R-:W-:Y:S01]  /*54a0*/  FMUL R37, R37, R23 ;  /* 0x0000001725257220 */ /* 0x000fe20000400000 */
[----:B------:R-:W-:Y:S01]  /*54b0*/  F2FP.BF16.F32.PACK_AB R29, RZ, R29 ;  /* 0x0000001dff1d723e */ /* 0x000fe200000010ff */
[----:B------:R-:W-:Y:S01]  /*54c0*/  @P4 STG.E.U16 desc[UR36][R6.64+0x10], R28 ;  /* 0x0000101c06004986 */ /* 0x000fe2000c101524 */
[C---:B------:R-:W-:Y:S01]  /*54d0*/  ISETP.GT.AND P3, PT, R3.reuse, 0x8, P0 ;  /* 0x000000080300780c */ /* 0x040fe20000764270 */
[-C--:B------:R-:W-:Y:S01]  /*54e0*/  FMUL R38, R38, R23.reuse ;  /* 0x0000001726267220 */ /* 0x080fe20000400000 */
[----:B------:R-:W-:Y:S01]  /*54f0*/  ISETP.GT.AND P0, PT, R4, 0x11, PT ;  /* 0x000000110400780c */ /* 0x000fe20003f04270 */
[----:B------:R-:W-:Y:S01]  /*5500*/  @P5 STG.E.U16 desc[UR36][R6.64+0x12], R29 ;  /* 0x0000121d06005986 */ /* 0x000fe2000c101524 */
        /* <DEDUP_REMOVED lines=161> */
[----:B------:R-:W-:Y:S01]  /*5f20*/  FMUL R87, R87, R23 ;  /* 0x0000001757577220 */ /* 0x000fe20000400000 */
[----:B------:R-:W-:-:S02]  /*5f30*/  F2FP.BF16.F32.PACK_AB R62, RZ, R62 ;  /* 0x0000003eff3e723e */ /* 0x000fc400000010ff */
[C---:B------:R-:W-:Y:S02]  /*5f40*/  ISETP.GT.AND P5, PT, R3.reuse, RZ, P0 ;  /* 0x000000ff0300720c */ /* 0x040fe400007a4270 */
[----:B------:R-:W-:Y:S01]  /*5f50*/  F2FP.BF16.F32.PACK_AB R63, RZ, R63 ;  /* 0x0000003fff3f723e */ /* 0x000fe200000010ff */
[----:B------:R-:W-:Y:S01]  /*5f60*/  @P2 STG.E.U16 desc[UR36][R8.64+0x90], R62 ;  /* 0x0000903e08002986 */ /* 0x000fe2000c101524 */
[----:B------:R-:W-:Y:S02]  /*5f70*/  F2FP.BF16.F32.PACK_AB R64, RZ, R64 ;  /* 0x00000040ff40723e */ /* 0x000fe400000010ff */
[C---:B------:R-:W-:Y:S01]  /*5f80*/  ISETP.GT.AND P2, PT, R3.reuse, 0x8, P1 ;  /* 0x000000080300780c */ /* 0x040fe20000f44270 */
[----:B------:R-:W-:Y:S01]  /*5f90*/  @P3 STG.E.U16 desc[UR36][R8.64+0x92], R63 ;  /* 0x0000923f08003986 */ /* 0x000fe2000c101524 */
[----:B------:R-:W-:Y:S02]  /*5fa0*/  ISETP.GT.AND P1, PT, R4, 0x58, PT ;  /* 0x000000580400780c */ /* 0x000fe40003f24270 */
[----:B------:R-:W-:Y:S01]  /*5fb0*/  F2FP.BF16.F32.PACK_AB R65, RZ, R65 ;  /* 0x00000041ff41723e */ /* 0x000fe200000010ff */
[----:B------:R-:W-:Y:S01]  /*5fc0*/  @P4 STG.E.U16 desc[UR36][R6.64+0xa0], R64 ;  /* 0x0000a04006004986 */ /* 0x000fe2000c101524 */
[----:B------:R-:W-:-:S02]  /*5fd0*/  ISETP.GT.AND P3, PT, R3, 0x8, P0 ;  /* 0x000000080300780c */ /* 0x000fc40000764270 */
[----:B------:R-:W-:Y:S01]  /*5fe0*/  ISETP.GT.AND P0, PT, R4, 0x59, PT ;  /* 0x000000590400780c */ /* 0x000fe20003f04270 */
[----:B------:R-:W-:Y:S01]  /*5ff0*/  @P5 STG.E.U16 desc[UR36][R6.64+0xa2], R65 ;  /* 0x0000a24106005986 */ /* 0x000fe2000c101524 */
[C---:B------:R-:W-:Y:S02]  /*6000*/  ISETP.GT.AND P4, PT, R3.reuse, RZ, P1 ;  /* 0x000000ff0300720c */ /* 0x040fe40000f84270 */
[----:B------:R-:W-:Y:S02]  /*6010*/  F2FP.BF16.F32.PACK_AB R66, RZ, R66 ;  /* 0x00000042ff42723e */ /* 0x000fe400000010ff */
[----:B------:R-:W-:Y:S02]  /*6020*/  ISETP.GT.AND P5, PT, R3, RZ, P0 ;  /* 0x000000ff0300720c */ /* 0x000fe400007a4270 */
[----:B------:R-:W-:Y:S01]  /*6030*/  F2FP.BF16.F32.PACK_AB R67, RZ, R67 ;  /* 0x00000043ff43723e */ /* 0x000fe200000010ff */
[----:B------:R-:W-:Y:S01]  /*6040*/  @P2 STG.E.U16 desc[UR36][R8.64+0xa0], R66 ;  /* 0x0000a04208002986 */ /* 0x000fe2000c101524 */
[----:B------:R-:W-:-:S02]  /*6050*/  F2FP.BF16.F32.PACK_AB R68, RZ, R68 ;  /* 0x00000044ff44723e */ /* 0x000fc400000010ff */
[C---:B------:R-:W-:Y:S01]  /*6060*/  ISETP.GT.AND P2, PT, R3.reuse, 0x8, P1 ;  /* 0x000000080300780c */ /* 0x040fe20000f44270 */
[----:B------:R-:W-:Y:S01]  /*6070*/  @P3 STG.E.U16 desc[UR36][R8.64+0xa2], R67 ;  /* 0x0000a24308003986 */ /* 0x000fe2000c101524 */
[C---:B------:R-:W-:Y:S02]  /*6080*/  ISETP.GT.AND P1, PT, R4.reuse, 0x60, PT ;  /* 0x000000600400780c */ /* 0x040fe40003f24270 */
[----:B------:R-:W-:Y:S01]  /*6090*/  F2FP.BF16.F32.PACK_AB R69, RZ, R69 ;  /* 0x00000045ff45723e */ /* 0x000fe200000010ff */
[----:B------:R-:W-:Y:S01]  /*60a0*/  @P4 STG.E.U16 desc[UR36][R6.64+0xb0], R68 ;  /* 0x0000b04406004986 */ /* 0x000fe2000c101524 */
[C---:B------:R-:W-:Y:S02]  /*60b0*/  ISETP.GT.AND P3, PT, R3.reuse, 0x8, P0 ;  /* 0x000000080300780c */ /* 0x040fe40000764270 */
[----:B------:R-:W-:Y:S01]  /*60c0*/  ISETP.GT.AND P0, PT, R4, 0x61, PT ;  /* 0x000000610400780c */ /* 0x000fe20003f04270 */
[----:B------:R-:W-:Y:S01]  /*60d0*/  @P5 STG.E.U16 desc[UR36][R6.64+0xb2], R69 ;  /* 0x0000b24506005986 */ /* 0x000fe2000c101524 */
[----:B------:R-:W-:-:S02]  /*60e0*/  ISETP.GT.AND P4, PT, R3, RZ, P1 ;  /* 0x000000ff0300720c */ /* 0x000fc40000f84270 */
[C---:B------:R-:W-:Y:S02]  /*60f0*/  ISETP.GT.AND P5, PT, R3.reuse, RZ, P0 ;  /* 0x000000ff0300720c */ /* 0x040fe400007a4270 */
[----:B------:R-:W-:Y:S02]  /*6100*/  F2FP.BF16.F32.PACK_AB R70, RZ, R70 ;  /* 0x00000046ff46723e */ /* 0x000fe400000010ff */
[----:B------:R-:W-:Y:S02]  /*6110*/  F2FP.BF16.F32.PACK_AB R71, RZ, R71 ;  /* 0x00000047ff47723e */ /* 0x000fe400000010ff */
[----:B------:R-:W-:Y:S01]  /*6120*/  F2FP.BF16.F32.PACK_AB R72, RZ, R72 ;  /* 0x00000048ff48723e */ /* 0x000fe200000010ff */
[----:B------:R-:W-:Y:S01]  /*6130*/  @P2 STG.E.U16 desc[UR36][R8.64+0xb0], R70 ;  /* 0x0000b04608002986 */ /* 0x000fe2000c101524 */
[----:B------:R-:W-:Y:S02]  /*6140*/  F2FP.BF16.F32.PACK_AB R73, RZ, R73 ;  /* 0x00000049ff49723e */ /* 0x000fe400000010ff */
[C---:B------:R-:W-:Y:S01]  /*6150*/  ISETP.GT.AND P1, PT, R3.reuse, 0x8, P1 ;  /* 0x000000080300780c */ /* 0x040fe20000f24270 */
[----:B------:R-:W-:Y:S01]  /*6160*/  @P3 STG.E.U16 desc[UR36][R8.64+0xb2], R71 ;  /* 0x0000b24708003986 */ /* 0x000fe2000c101524 */
[----:B------:R-:W-:-:S02]  /*6170*/  ISETP.GT.AND P2, PT, R3, 0x8, P0 ;  /* 0x000000080300780c */ /* 0x000fc40000744270 */
[C---:B------:R-:W-:Y:S01]  /*6180*/  ISETP.GT.AND P0, PT, R4.reuse, 0x69, PT ;  /* 0x000000690400780c */ /* 0x040fe20003f04270 */
[----:B------:R-:W-:Y:S01]  /*6190*/  @P4 STG.E.U16 desc[UR36][R6.64+0xc0], R72 ;  /* 0x0000c04806004986 */ /* 0x000fe2000c101524 */
[----:B------:R-:W-:Y:S02]  /*61a0*/  ISETP.GT.AND P4, PT, R4, 0x68, PT ;  /* 0x000000680400780c */ /* 0x000fe40003f84270 */
[----:B------:R-:W-:Y:S01]  /*61b0*/  F2FP.BF16.F32.PACK_AB R74, RZ, R74 ;  /* 0x0000004aff4a723e */ /* 0x000fe200000010ff */
[----:B------:R-:W-:Y:S01]  /*61c0*/  @P5 STG.E.U16 desc[UR36][R6.64+0xc2], R73 ;  /* 0x0000c24906005986 */ /* 0x000fe2000c101524 */
[C---:B------:R-:W-:Y:S02]  /*61d0*/  ISETP.GT.AND P5, PT, R3.reuse, RZ, P4 ;  /* 0x000000ff0300720c */ /* 0x040fe400027a4270 */
[----:B------:R-:W-:Y:S01]  /*61e0*/  ISETP.GT.AND P3, PT, R3, RZ, P0 ;  /* 0x000000ff0300720c */ /* 0x000fe20000764270 */
[----:B------:R-:W-:Y:S01]  /*61f0*/  @P1 STG.E.U16 desc[UR36][R8.64+0xc0], R74 ;  /* 0x0000c04a08001986 */ /* 0x000fe2000c101524 */
[----:B------:R-:W-:-:S02]  /*6200*/  F2FP.BF16.F32.PACK_AB R75, RZ, R75 ;  /* 0x0000004bff4b723e */ /* 0x000fc400000010ff */
[----:B------:R-:W-:Y:S02]  /*6210*/  F2FP.BF16.F32.PACK_AB R76, RZ, R76 ;  /* 0x0000004cff4c723e */ /* 0x000fe400000010ff */
[C---:B------:R-:W-:Y:S01]  /*6220*/  ISETP.GT.AND P4, PT, R3.reuse, 0x8, P4 ;  /* 0x000000080300780c */ /* 0x040fe20002784270 */
[----:B------:R-:W-:Y:S01]  /*6230*/  @P2 STG.E.U16 desc[UR36][R8.64+0xc2], R75 ;  /* 0x0000c24b08002986 */ /* 0x000fe2000c101524 */
[----:B------:R-:W-:Y:S02]  /*6240*/  F2FP.BF16.F32.PACK_AB R77, RZ, R77 ;  /* 0x0000004dff4d723e */ /* 0x000fe400000010ff */
[C---:B------:R-:W-:Y:S01]  /*6250*/  ISETP.GT.AND P2, PT, R4.reuse, 0x71, PT ;  /* 0x000000710400780c */ /* 0x040fe20003f44270 */
[----:B------:R-:W-:Y:S01]  /*6260*/  @P5 STG.E.U16 desc[UR36][R6.64+0xd0], R76 ;  /* 0x0000d04c06005986 */ /* 0x000fe2000c101524 */
[----:B------:R-:W-:Y:S02]  /*6270*/  ISETP.GT.AND P5, PT, R3, 0x8, P0 ;  /* 0x000000080300780c */ /* 0x000fe400007a4270 */
[C---:B------:R-:W-:Y:S01]  /*6280*/  ISETP.GT.AND P1, PT, R4.reuse, 0x78, PT ;  /* 0x000000780400780c */ /* 0x040fe20003f24270 */
[----:B------:R-:W-:Y:S01]  /*6290*/  @P3 STG.E.U16 desc[UR36][R6.64+0xd2], R77 ;  /* 0x0000d24d06003986 */ /* 0x000fe2000c101524 */
[----:B------:R-:W-:-:S02]  /*62a0*/  ISETP.GT.AND P3, PT, R4, 0x70, PT ;  /* 0x000000700400780c */ /* 0x000fc40003f64270 */
[----:B------:R-:W-:Y:S01]  /*62b0*/  ISETP.GT.AND P0, PT, R4, 0x79, PT ;  /* 0x000000790400780c */ /* 0x000fe20003f04270 */
[----:B------:R-:W-:Y:S01]  /*62c0*/  @P4 IMAD.MOV.U32 R4, RZ, RZ, R8 ;  /* 0x000000ffff044224 */ /* 0x000fe200078e0008 */
[----:B------:R-:W-:Y:S01]  /*62d0*/  F2FP.BF16.F32.PACK_AB R78, RZ, R78 ;  /* 0x0000004eff4e723e */ /* 0x000fe200000010ff */
[----:B------:R-:W-:Y:S01]  /*62e0*/  @P4 IMAD.MOV.U32 R5, RZ, RZ, R9 ;  /* 0x000000ffff054224 */ /* 0x000fe200078e0009 */
[----:B------:R-:W-:Y:S02]  /*62f0*/  F2FP.BF16.F32.PACK_AB R79, RZ, R79 ;  /* 0x0000004fff4f723e */ /* 0x000fe400000010ff */
[----:B------:R-:W-:Y:S02]  /*6300*/  F2FP.BF16.F32.PACK_AB R80, RZ, R80 ;  /* 0x00000050ff50723e */ /* 0x000fe400000010ff */
[----:B------:R0:W-:Y:S01]  /*6310*/  @P4 STG.E.U16 desc[UR36][R4.64+0xd0], R78 ;  /* 0x0000d04e04004986 */ /* 0x0001e2000c101524 */
[----:B------:R-:W-:Y:S02]  /*6320*/  ISETP.GT.AND P4, PT, R3, RZ, P2 ;  /* 0x000000ff0300720c */ /* 0x000fe40001784270 */
[----:B------:R-:W-:-:S02]  /*6330*/  F2FP.BF16.F32.PACK_AB R81, RZ, R81 ;  /* 0x00000051ff51723e */ /* 0x000fc400000010ff */
[----:B------:R-:W-:Y:S02]  /*6340*/  ISETP.GT.AND P2, PT, R3, 0x8, P2 ;  /* 0x000000080300780c */ /* 0x000fe40001744270 */
[----:B------:R-:W-:Y:S02]  /*6350*/  F2FP.BF16.F32.PACK_AB R82, RZ, R82 ;  /* 0x00000052ff52723e */ /* 0x000fe400000010ff */
[----:B------:R-:W-:Y:S02]  /*6360*/  F2FP.BF16.F32.PACK_AB R83, RZ, R83 ;  /* 0x00000053ff53723e */ /* 0x000fe400000010ff */
[----:B------:R-:W-:Y:S01]  /*6370*/  F2FP.BF16.F32.PACK_AB R84, RZ, R84 ;  /* 0x00000054ff54723e */ /* 0x000fe200000010ff */
[----:B0-----:R-:W-:Y:S01]  /*6380*/  @P5 IMAD.MOV.U32 R4, RZ, RZ, R8 ;  /* 0x000000ffff045224 */ /* 0x001fe200078e0008 */
[----:B------:R-:W-:Y:S01]  /*6390*/  F2FP.BF16.F32.PACK_AB R85, RZ, R85 ;  /* 0x00000055ff55723e */ /* 0x000fe200000010ff */
[----:B------:R-:W-:Y:S01]  /*63a0*/  @P5 IMAD.MOV.U32 R5, RZ, RZ, R9 ;  /* 0x000000ffff055224 */ /* 0x000fe200078e0009 */
[----:B------:R-:W-:-:S02]  /*63b0*/  F2FP.BF16.F32.PACK_AB R86, RZ, R86 ;  /* 0x00000056ff56723e */ /* 0x000fc400000010ff */
[----:B------:R-:W-:Y:S02]  /*63c0*/  F2FP.BF16.F32.PACK_AB R87, RZ, R87 ;  /* 0x00000057ff57723e */ /* 0x000fe400000010ff */
[----:B------:R0:W-:Y:S01]  /*63d0*/  @P5 STG.E.U16 desc[UR36][R4.64+0xd2], R79 ;  /* 0x0000d24f04005986 */ /* 0x0001e2000c101524 */
[C---:B------:R-:W-:Y:S02]  /*63e0*/  ISETP.GT.AND P5, PT, R3.reuse, RZ, P3 ;  /* 0x000000ff0300720c */ /* 0x040fe40001fa4270 */
[----:B------:R-:W-:-:S11]  /*63f0*/  ISETP.GT.AND P3, PT, R3, 0x8, P3 ;  /* 0x000000080300780c */ /* 0x000fd60001f64270 */
[----:B0-----:R-:W-:Y:S02]  /*6400*/  @P5 IMAD.MOV.U32 R4, RZ, RZ, R6 ;  /* 0x000000ffff045224 */ /* 0x001fe400078e0006 */
[----:B------:R-:W-:-:S05]  /*6410*/  @P5 IMAD.MOV.U32 R5, RZ, RZ, R7 ;  /* 0x000000ffff055224 */ /* 0x000fca00078e0007 */
[----:B------:R0:W-:Y:S01]  /*6420*/  @P5 STG.E.U16 desc[UR36][R4.64+0xe0], R80 ;  /* 0x0000e05004005986 */ /* 0x0001e2000c101524 */
[C---:B------:R-:W-:Y:S02]  /*6430*/  ISETP.GT.AND P5, PT, R3.reuse, RZ, P0 ;  /* 0x000000ff0300720c */ /* 0x040fe400007a4270 */
[----:B------:R-:W-:Y:S01]  /*6440*/  ISETP.GT.AND P0, PT, R3, 0x8, P0 ;  /* 0x000000080300780c */ /* 0x000fe20000704270 */
[----:B0-----:R-:W-:Y:S02]  /*6450*/  @P4 IMAD.MOV.U32 R4, RZ, RZ, R6 ;  /* 0x000000ffff044224 */ /* 0x001fe400078e0006 */
[----:B------:R-:W-:-:S05]  /*6460*/  @P4 IMAD.MOV.U32 R5, RZ, RZ, R7 ;  /* 0x000000ffff054224 */ /* 0x000fca00078e0007 */
[----:B------:R0:W-:Y:S01]  /*6470*/  @P4 STG.E.U16 desc[UR36][R4.64+0xe2], R81 ;  /* 0x0000e25104004986 */ /* 0x0001e2000c101524 */
[C---:B------:R-:W-:Y:S02]  /*6480*/  ISETP.GT.AND P4, PT, R3.reuse, RZ, P1 ;  /* 0x000000ff0300720c */ /* 0x040fe40000f84270 */
[----:B------:R-:W-:Y:S01]  /*6490*/  ISETP.GT.AND P1, PT, R3, 0x8, P1 ;  /* 0x000000080300780c */ /* 0x000fe20000f24270 */
[----:B0-----:R-:W-:Y:S02]  /*64a0*/  @P3 IMAD.MOV.U32 R4, RZ, RZ, R8 ;  /* 0x000000ffff043224 */ /* 0x001fe400078e0008 */
[----:B------:R-:W-:-:S05]  /*64b0*/  @P3 IMAD.MOV.U32 R5, RZ, RZ, R9 ;  /* 0x000000ffff053224 */ /* 0x000fca00078e0009 */
[----:B------:R0:W-:Y:S02]  /*64c0*/  @P3 STG.E.U16 desc[UR36][R4.64+0xe0], R82 ;  /* 0x0000e05204003986 */ /* 0x0001e4000c101524 */
[----:B0-----:R-:W-:Y:S02]  /*64d0*/  @P2 IMAD.MOV.U32 R4, RZ, RZ, R8 ;  /* 0x000000ffff042224 */ /* 0x001fe400078e0008 */
[----:B------:R-:W-:-:S05]  /*64e0*/  @P2 IMAD.MOV.U32 R5, RZ, RZ, R9 ;  /* 0x000000ffff052224 */ /* 0x000fca00078e0009 */
[----:B------:R0:W-:Y:S02]  /*64f0*/  @P2 STG.E.U16 desc[UR36][R4.64+0xe2], R83 ;  /* 0x0000e25304002986 */ /* 0x0001e4000c101524 */
[----:B0-----:R-:W-:Y:S02]  /*6500*/  @P4 IMAD.MOV.U32 R4, RZ, RZ, R6 ;  /* 0x000000ffff044224 */ /* 0x001fe400078e0006 */
[----:B------:R-:W-:-:S05]  /*6510*/  @P4 IMAD.MOV.U32 R5, RZ, RZ, R7 ;  /* 0x000000ffff054224 */ /* 0x000fca00078e0007 */
[----:B------:R0:W-:Y:S04]  /*6520*/  @P4 STG.E.U16 desc[UR36][R4.64+0xf0], R84 ;  /* 0x0000f05404004986 */ /* 0x0001e8000c101524 */
[----:B------:R1:W-:Y:S01]  /*6530*/  @P5 STG.E.U16 desc[UR36][R6.64+0xf2], R85 ;  /* 0x0000f25506005986 */ /* 0x0003e2000c101524 */
[----:B0-----:R-:W-:Y:S02]  /*6540*/  @P1 IMAD.MOV.U32 R4, RZ, RZ, R8 ;  /* 0x000000ffff041224 */ /* 0x001fe400078e0008 */
[----:B------:R-:W-:-:S05]  /*6550*/  @P1 IMAD.MOV.U32 R5, RZ, RZ, R9 ;  /* 0x000000ffff051224 */ /* 0x000fca00078e0009 */
[----:B------:R1:W-:Y:S04]  /*6560*/  @P1 STG.E.U16 desc[UR36][R4.64+0xf0], R86 ;  /* 0x0000f05604001986 */ /* 0x0003e8000c101524 */
[----:B------:R1:W-:Y:S02]  /*6570*/  @P0 STG.E.U16 desc[UR36][R8.64+0xf2], R87 ;  /* 0x0000f25708000986 */ /* 0x0003e4000c101524 */
.L_x_158:
[----:B------:R-:W-:Y:S05]  /*6580*/  BSYNC B0 ;  /* 0x0000000000007941 */ /* 0x000fea0003800000 */
.L_x_32:
[----:B------:R-:W-:Y:S01]  /*6590*/  IADD3 R16, P0, R16, UR38, RZ ;  /* 0x0000002610107c10 */ /* 0x000fe2000ff1e0ff */
[----:B------:R-:W-:Y:S01]  /*65a0*/  ULDC.64 UR4, c[0x0][0x650] ;  /* 0x0001940000047ab9 */ /* 0x000fe20000000a00 */
[----:B------:R-:W-:Y:S01]  /*65b0*/  PRMT R3, RZ, 0x7610, R3 ;  /* 0x00007610ff037816 */ /* 0x000fe20000000003 */
[----:B------:R-:W-:Y:S01]  /*65c0*/  IMAD.MOV.U32 R100, RZ, RZ, -0x1 ;  /* 0xffffffffff647424 */ /* 0x000fe200078e00ff */
[----:B------:R-:W-:Y:S01]  /*65d0*/  IADD3.X R17, R17, UR41, RZ, P0, !PT ;  /* 0x0000002911117c10 */ /* 0x000fe200087fe4ff */
[----:B------:R-:W-:Y:S01]  /*65e0*/  IMAD.MOV.U32 R101, RZ, RZ, -0x1 ;  /* 0xffffffffff657424 */ /* 0x000fe200078e00ff */
[----:B------:R-:W-:-:S04]  /*65f0*/  ISETP.GE.U32.AND P0, PT, R16, UR4, PT ;  /* 0x0000000410007c0c */ /* 0x000fc8000bf06070 */
[----:B------:R-:W-:-:S13]  /*6600*/  ISETP.GE.U32.AND.EX P0, PT, R17, UR5, PT, P0 ;  /* 0x0000000511007c0c */ /* 0x000fda000bf06100 */
[----:B------:R-:W-:Y:S05]  /*6610*/  @P0 BRA `(.L_x_159) ;  /* 0x00000004004c0947 */ /* 0x000fea0003800000 */
[----:B------:R-:W0:Y:S01]  /*6620*/  LDC.64 R10, c[0x0][0x628] ;  /* 0x00018a00ff0a7b82 */ /* 0x000e220000000a00 */
[----:B---3--:R-:W3:Y:S01]  /*6630*/  S2R R12, SR_CTAID.X ;  /* 0x00000000000c7919 */ /* 0x008ee20000002500 */
[----:B-12-4-:R-:W-:Y:S02]  /*6640*/  IMAD.MOV.U32 R8, RZ, RZ, R16 ;  /* 0x000000ffff087224 */ /* 0x016fe400078e0010 */
[----:B------:R-:W-:Y:S01]  /*6650*/  IMAD.MOV.U32 R9, RZ, RZ, R17 ;  /* 0x000000ffff097224 */ /* 0x000fe200078e0011 */
[----:B------:R-:W1:Y:S03]  /*6660*/  S2R R20, SR_CTAID.Y ;  /* 0x0000000000147919 */ /* 0x000e660000002600 */
[----:B------:R-:W2:Y:S08]  /*6670*/  LDC R0, c[0x0][0x630] ;  /* 0x00018c00ff007b82 */ /* 0x000eb00000000800 */
[----:B------:R-:W4:Y:S01]  /*6680*/  LDC.64 R14, c[0x0][0x620] ;  /* 0x00018800ff0e7b82 */ /* 0x000f220000000a00 */
[----:B0-----:R-:W-:-:S04]  /*6690*/  ISETP.NE.U32.AND P0, PT, R10, RZ, PT ;  /* 0x000000ff0a00720c */ /* 0x001fc80003f05070 */
[----:B------:R-:W-:-:S13]  /*66a0*/  ISETP.NE.AND.EX P0, PT, R11, RZ, PT, P0 ;  /* 0x000000ff0b00720c */ /* 0x000fda0003f05300 */
[----:B-1234-:R-:W-:Y:S05]  /*66b0*/  @!P0 BRA `(.L_x_160) ;  /* 0x0000000000288947 */ /* 0x01efea0003800000 */
        /* <DEDUP_REMOVED lines=10> */
.L_x_160:
[-CC-:B------:R-:W-:Y:S01]  /*6760*/  SHF.R.U64 R101, R8, R0.reuse, R9.reuse ;  /* 0x0000000008657219 */ /* 0x180fe20000001209 */
[----:B------:R-:W0:Y:S01]  /*6770*/  LDC.64 R26, c[0x0][0x640] ;  /* 0x00019000ff1a7b82 */ /* 0x000e220000000a00 */
[----:B------:R-:W-:Y:S01]  /*6780*/  SHF.R.U32.HI R0, RZ, R0, R9 ;  /* 0x00000000ff007219 */ /* 0x000fe20000011609 */
[----:B------:R-:W-:Y:S01]  /*6790*/  ULDC UR4, c[0x0][0x150] ;  /* 0x0000540000047ab9 */ /* 0x000fe20000000800 */
[----:B------:R-:W-:Y:S02]  /*67a0*/  IADD3 R3, P0, RZ, -R101, RZ ;  /* 0x80000065ff037210 */ /* 0x000fe40007f1e0ff */
[----:B------:R-:W-:-:S03]  /*67b0*/  I2FP.F32.U32 R7, R12 ;  /* 0x0000000c00077245 */ /* 0x000fc60000201000 */
[----:B------:R-:W1:Y:S01]  /*67c0*/  LDC R6, c[0x0][0x618] ;  /* 0x00018600ff067b82 */ /* 0x000e620000000800 */
[----:B------:R-:W-:Y:S02]  /*67d0*/  IMAD.X R5, RZ, RZ, ~R0, P0 ;  /* 0x000000ffff057224 */ /* 0x000fe400000e0e00 */
[----:B------:R-:W-:Y:S01]  /*67e0*/  FMUL R7, R7, UR4 ;  /* 0x0000000407077c20 */ /* 0x000fe20008400000 */
[----:B------:R-:W-:Y:S01]  /*67f0*/  ULDC UR4, c[0x0][0x154] ;  /* 0x0000550000047ab9 */ /* 0x000fe20000000800 */
[-C--:B------:R-:W-:Y:S02]  /*6800*/  IMAD R0, R5, R14.reuse, RZ ;  /* 0x0000000e05007224 */ /* 0x080fe400078e02ff */
[C---:B------:R-:W-:Y:S01]  /*6810*/  IMAD.WIDE.U32 R4, R3.reuse, R14, R16 ;  /* 0x0000000e03047225 */ /* 0x040fe200078e0010 */
[----:B------:R-:W2:Y:S01]  /*6820*/  LDC R8, c[0x0][0x608] ;  /* 0x00018200ff087b82 */ /* 0x000ea20000000800 */
[----:B------:R-:W3:Y:S02]  /*6830*/  F2I.U32.TRUNC.NTZ R7, R7 ;  /* 0x0000000700077305 */ /* 0x000ee4000020f000 */
[----:B------:R-:W-:Y:S01]  /*6840*/  IMAD R3, R3, R15, R0 ;  /* 0x0000000f03037224 */ /* 0x000fe200078e0200 */
[----:B------:R-:W-:-:S03]  /*6850*/  I2FP.F32.U32 R0, R20 ;  /* 0x0000001400007245 */ /* 0x000fc60000201000 */
[----:B------:R-:W-:Y:S01]  /*6860*/  IMAD.IADD R3, R5, 0x1, R3 ;  /* 0x0000000105037824 */ /* 0x000fe200078e0203 */
[----:B------:R-:W4:Y:S01]  /*6870*/  LDC R11, c[0x0][0x658] ;  /* 0x00019600ff0b7b82 */ /* 0x000f220000000800 */
[----:B0-----:R-:W-:-:S04]  /*6880*/  ISETP.NE.U32.AND P0, PT, R26, RZ, PT ;  /* 0x000000ff1a00720c */ /* 0x001fc80003f05070 */
[----:B------:R-:W-:-:S03]  /*6890*/  ISETP.NE.AND.EX P0, PT, R27, RZ, PT, P0 ;  /* 0x000000ff1b00720c */ /* 0x000fc60003f05300 */
[----:B------:R-:W0:Y:S01]  /*68a0*/  LDC R9, c[0x0][0x144] ;  /* 0x00005100ff097b82 */ /* 0x000e220000000800 */
[-C--:B-1----:R-:W-:Y:S01]  /*68b0*/  SHF.R.U64 R10, R4, R6.reuse, R3 ;  /* 0x00000006040a7219 */ /* 0x082fe20000001203 */
[----:B---3--:R-:W-:Y:S01]  /*68c0*/  IMAD.MOV R7, RZ, RZ, -R7 ;  /* 0x000000ffff077224 */ /* 0x008fe200078e0a07 */
[----:B------:R-:W-:Y:S01]  /*68d0*/  SHF.R.U32.HI R3, RZ, R6, R3 ;  /* 0x00000006ff037219 */ /* 0x000fe20000011603 */
[----:B------:R-:W-:-:S04]  /*68e0*/  FMUL R6, R0, UR4 ;  /* 0x0000000400067c20 */ /* 0x000fc80008400000 */
[----:B------:R-:W1:Y:S01]  /*68f0*/  LDC R21, c[0x0][0x148] ;  /* 0x00005200ff157b82 */ /* 0x000e620000000800 */
[----:B------:R3:W0:Y:S01]  /*6900*/  F2I.U32.TRUNC.NTZ R14, R6 ;  /* 0x00000006000e7305 */ /* 0x000622000020f000 */
[-CC-:B--2---:R-:W-:Y:S02]  /*6910*/  SHF.R.U64 R13, R10, R8.reuse, R3.reuse ;  /* 0x000000080a0d7219 */ /* 0x184fe40000001203 */
[----:B------:R-:W-:-:S04]  /*6920*/  SHF.R.U32.HI R0, RZ, R8, R3 ;  /* 0x00000008ff007219 */ /* 0x000fc80000011603 */
[----:B-----5:R-:W2:Y:S01]  /*6930*/  LDC R24, c[0x0][0x648] ;  /* 0x00019200ff187b82 */ /* 0x020ea20000000800 */
[-CC-:B----4-:R-:W-:Y:S02]  /*6940*/  SHF.R.U64 R15, R13, R11.reuse, R0.reuse ;  /* 0x0000000b0d0f7219 */ /* 0x190fe40000001200 */
[----:B------:R-:W-:-:S03]  /*6950*/  SHF.R.U32.HI R5, RZ, R11, R0 ;  /* 0x0000000bff057219 */ /* 0x000fc60000011600 */
[----:B------:R-:W-:Y:S02]  /*6960*/  IMAD.MOV.U32 R4, RZ, RZ, R15 ;  /* 0x000000ffff047224 */ /* 0x000fe400078e000f */
[----:B------:R-:W4:Y:S01]  /*6970*/  LDC R28, c[0x0][0x638] ;  /* 0x00018e00ff1c7b82 */ /* 0x000f220000000800 */
[----:B0-----:R-:W-:-:S07]  /*6980*/  IMAD R25, R9, R7, R12 ;  /* 0x0000000709197224 */ /* 0x001fce00078e020c */
[----:B------:R-:W0:Y:S08]  /*6990*/  LDC R29, c[0x0][0x610] ;  /* 0x00018400ff1d7b82 */ /* 0x000e300000000800 */
[----:B------:R-:W0:Y:S01]  /*69a0*/  LDC R30, c[0x0][0x600] ;  /* 0x00018000ff1e7b82 */ /* 0x000e220000000800 */
[----:B-123--:R-:W-:Y:S05]  /*69b0*/  @!P0 BRA `(.L_x_161) ;  /* 0x0000000000288947 */ /* 0x00efea0003800000 */
[----:B------:R-:W1:Y:S02]  /*69c0*/  LDC R0, c[0x0][0x64c] ;  /* 0x00019300ff007b82 */ /* 0x000e640000000800 */
[----:B-1----:R-:W-:-:S05]  /*69d0*/  IADD3 R3, P0, R15, R0, RZ ;  /* 0x000000000f037210 */ /* 0x002fca0007f1e0ff */
        /* <DEDUP_REMOVED lines=8> */
.L_x_161:
[----:B------:R-:W-:Y:S01]  /*6a60*/  ISETP.NE.AND P0, PT, R2, 0x1, PT ;  /* 0x000000010200780c */ /* 0x000fe20003f05270 */
[----:B------:R-:W-:Y:S01]  /*6a70*/  IMAD.MOV R14, RZ, RZ, -R14 ;  /* 0x000000ffff0e7224 */ /* 0x000fe200078e0a0e */
[----:B------:R-:W-:Y:S02]  /*6a80*/  SHF.R.U64 R3, R4, R24, R5 ;  /* 0x0000001804037219 */ /* 0x000fe40000001205 */
[----:B------:R-:W-:Y:S02]  /*6a90*/  LOP3.LUT R0, R13, R98, RZ, 0xc0, !PT ;  /* 0x000000620d007212 */ /* 0x000fe400078ec0ff */
[----:B------:R-:W-:Y:S01]  /*6aa0*/  LOP3.LUT R10, R10, R97, RZ, 0xc0, !PT ;  /* 0x000000610a0a7212 */ /* 0x000fe200078ec0ff */
[----:B------:R-:W-:Y:S02]  /*6ab0*/  IMAD.MOV R4, RZ, RZ, -R3 ;  /* 0x000000ffff047224 */ /* 0x000fe400078e0a03 */
[----:B------:R-:W-:Y:S02]  /*6ac0*/  IMAD R0, R93, R3, R0 ;  /* 0x000000035d007224 */ /* 0x000fe400078e0200 */
[----:B----4-:R-:W-:-:S02]  /*6ad0*/  IMAD R3, R4, R28, R15 ;  /* 0x0000001c04037224 */ /* 0x010fc400078e020f */
[----:B------:R-:W-:Y:S02]  /*6ae0*/  @P0 IMAD R25, R21, R14, R20 ;  /* 0x0000000e15190224 */ /* 0x000fe400078e0214 */
[----:B0-----:R-:W-:Y:S02]  /*6af0*/  IMAD R5, R3, R30, R10 ;  /* 0x0000001e03057224 */ /* 0x001fe400078e020a */
[----:B------:R-:W-:Y:S02]  /*6b00*/  IMAD R0, R0, R29, R25 ;  /* 0x0000001d00007224 */ /* 0x000fe400078e0219 */
[----:B------:R-:W-:-:S03]  /*6b10*/  IMAD.MOV.U32 R4, RZ, RZ, 0x1 ;  /* 0x00000001ff047424 */ /* 0x000fc600078e00ff */
[----:B------:R-:W-:Y:S02]  /*6b20*/  SEL R100, R5, R0, !P0 ;  /* 0x0000000005647207 */ /* 0x000fe40004000000 */
[----:B------:R-:W-:Y:S02]  /*6b30*/  PRMT R3, R4, 0x7610, R3 ;  /* 0x0000761004037816 */ /* 0x000fe40000000003 */
[----:B------:R-:W-:-:S07]  /*6b40*/  SEL R0, R0, R5, !P0 ;  /* 0x0000000500007207 */ /* 0x000fce0004000000 */
.L_x_159:
[----:B------:R-:W-:Y:S01]  /*6b50*/  LOP3.LUT P0, RZ, R3, 0xff, RZ, 0xc0, !PT ;  /* 0x000000ff03ff7812 */ /* 0x000fe2000780c0ff */
[----:B------:R-:W-:Y:S01]  /*6b60*/  UIMAD.WIDE.U32 UR4, UR42, -0x55555555, URZ ;  /* 0xaaaaaaab2a0478a5 */ /* 0x000fe2000f8e003f */
[----:B------:R-:W-:-:S03]  /*6b70*/  IMAD.MOV.U32 R103, RZ, RZ, R0 ;  /* 0x000000ffff677224 */ /* 0x000fc600078e0000 */
[----:B------:R-:W-:-:S04]  /*6b80*/  USHF.R.U32.HI UR4, URZ, 0x1, UR5 ;  /* 0x000000013f047899 */ /* 0x000fc80008011605 */
[----:B------:R-:W-:-:S04]  /*6b90*/  UIMAD UR42, UR4, -0x3, UR42 ;  /* 0xfffffffd042a78a4 */ /* 0x000fc8000f8e022a */
[----:B------:R-:W-:Y:S08]  /*6ba0*/  @P0 BRA `(.L_x_162) ;  /* 0xffffffa8002c0947 */ /* 0x000ff0000383ffff */
[----:B------:R-:W-:Y:S05]  /*6bb0*/  EXIT ;  /* 0x000000000000794d */ /* 0x000fea0003800000 */
.L_x_7:
        /* <DEDUP_REMOVED lines=26> */
.L_x_164:
[----:B------:R-:W0:Y:S01]  /*6d60*/  LDC.64 R30, c[0x0][0x640] ;  /* 0x00019000ff1e7b82 */ /* 0x000e220000000a00 */
[-CC-:B------:R-:W-:Y:S01]  /*6d70*/  SHF.R.U64 R22, R14, R8.reuse, R15.reuse ;  /* 0x000000080e167219 */ /* 0x180fe2000000120f */
[----:B------:R-:W-:Y:S01]  /*6d80*/  IMAD.MOV.U32 R27, RZ, RZ, 0x1 ;  /* 0x00000001ff1b7424 */ /* 0x000fe200078e00ff */
[----:B------:R-:W-:Y:S02]  /*6d90*/  SHF.R.U32.HI R7, RZ, R8, R15 ;  /* 0x00000008ff077219 */ /* 0x000fe4000001160f */
[----:B------:R-:W-:-:S03]  /*6da0*/  IADD3 R13, P0, RZ, -R22, RZ ;  /* 0x80000016ff0d7210 */ /* 0x000fc60007f1e0ff */
[----:B------:R-:W1:Y:S02]  /*6db0*/  LDC R12, c[0x0][0x618] ;  /* 0x00018600ff0c7b82 */ /* 0x000e640000000800 */
[----:B------:R-:W-:Y:S02]  /*6dc0*/  IMAD.X R7, RZ, RZ, ~R7, P0 ;  /* 0x000000ffff077224 */ /* 0x000fe400000e0e07 */
[----:B------:R-:W-:-:S04]  /*6dd0*/  IMAD.WIDE.U32 R10, R13, R24, R16 ;  /* 0x000000180d0a7225 */ /* 0x000fc800078e0010 */
[----:B------:R-:W2:Y:S01]  /*6de0*/  LDC R14, c[0x0][0x608] ;  /* 0x00018200ff0e7b82 */ /* 0x000ea20000000800 */
[----:B------:R-:W-:-:S04]  /*6df0*/  IMAD R8, R7, R24, RZ ;  /* 0x0000001807087224 */ /* 0x000fc800078e02ff */
[----:B------:R-:W-:-:S03]  /*6e00*/  IMAD R7, R13, R25, R8 ;  /* 0x000000190d077224 */ /* 0x000fc600078e0208 */
[----:B------:R-:W3:Y:S01]  /*6e10*/  LDC R28, c[0x0][0x658] ;  /* 0x00019600ff1c7b82 */ /* 0x000ee20000000800 */
[----:B------:R-:W-:Y:S01]  /*6e20*/  IMAD.IADD R7, R11, 0x1, R7 ;  /* 0x000000010b077824 */ /* 0x000fe200078e0207 */
[----:B0-----:R-:W-:Y:S01]  /*6e30*/  ISETP.NE.U32.AND P0, PT, R30, RZ, PT ;  /* 0x000000ff1e00720c */ /* 0x001fe20003f05070 */
[----:B------:R-:W-:-:S03]  /*6e40*/  IMAD.MOV.U32 R11, RZ, RZ, -0x1 ;  /* 0xffffffffff0b7424 */ /* 0x000fc600078e00ff */
        /* <DEDUP_REMOVED lines=8> */
[-C--:B---3--:R-:W-:Y:S02]  /*6ed0*/  SHF.L.U32 R10, R11, R28.reuse, RZ ;  /* 0x0000001c0b0a7219 */ /* 0x088fe400000006ff */
[--C-:B------:R-:W-:Y:S02]  /*6ee0*/  SHF.R.U64 R26, R24, R28, R7.reuse ;  /* 0x0000001c181a7219 */ /* 0x100fe40000001207 */
[----:B------:R-:W-:Y:S02]  /*6ef0*/  LOP3.LUT R29, RZ, R10, RZ, 0x33, !PT ;  /* 0x0000000aff1d7212 */ /* 0x000fe400078e33ff */
[----:B------:R-:W-:Y:S01]  /*6f00*/  SHF.R.U32.HI R11, RZ, R28, R7 ;  /* 0x0000001cff0b7219 */ /* 0x000fe20000011607 */
[----:B------:R-:W3:Y:S01]  /*6f10*/  LDC R32, c[0x0][0x610] ;  /* 0x00018400ff207b82 */ /* 0x000ee20000000800 */
[----:B------:R-:W-:Y:S01]  /*6f20*/  IMAD.MOV.U32 R10, RZ, RZ, R26 ;  /* 0x000000ffff0a7224 */ /* 0x000fe200078e001a */
[----:B------:R-:W-:Y:S06]  /*6f30*/  @!P0 BRA `(.L_x_165) ;  /* 0x0000000000288947 */ /* 0x000fec0003800000 */
        /* <DEDUP_REMOVED lines=10> */
.L_x_165:
[----:B------:R-:W-:Y:S02]  /*6fe0*/  ISETP.NE.AND P0, PT, R2, 0x1, PT ;  /* 0x000000010200780c */ /* 0x000fe40003f05270 */
[----:B-1----:R-:W-:Y:S01]  /*6ff0*/  SHF.R.U64 R8, R10, R8, R11 ;  /* 0x000000080a087219 */ /* 0x002fe2000000120b */
[----:B0-----:R-:W-:Y:S01]  /*7000*/  VIADD R11, R21, 0xffffffff ;  /* 0xffffffff150b7836 */ /* 0x001fe20000000000 */
[----:B------:R-:W-:Y:S02]  /*7010*/  SHF.L.U32 R27, R27, R28, RZ ;  /* 0x0000001c1b1b7219 */ /* 0x000fe400000006ff */
[----:B------:R-:W-:Y:S01]  /*7020*/  LOP3.LUT R5, R24, R29, RZ, 0xc0, !PT ;  /* 0x0000001d18057212 */ /* 0x000fe200078ec0ff */
[----:B------:R-:W-:-:S04]  /*7030*/  IMAD.MOV R7, RZ, RZ, -R8 ;  /* 0x000000ffff077224 */ /* 0x000fc800078e0a08 */
[----:B------:R-:W-:Y:S02]  /*7040*/  IMAD R5, R27, R8, R5 ;  /* 0x000000081b057224 */ /* 0x000fe400078e0205 */
[----:B------:R-:W-:Y:S01]  /*7050*/  @P0 IMAD R6, R9, R23, R4 ;  /* 0x0000001709060224 */ /* 0x000fe200078e0204 */
[----:B------:R-:W-:Y:S01]  /*7060*/  LOP3.LUT R9, R20, R11, RZ, 0xc0, !PT ;  /* 0x0000000b14097212 */ /* 0x000fe200078ec0ff */
[----:B--2---:R-:W-:Y:S02]  /*7070*/  IMAD R4, R7, R25, R26 ;  /* 0x0000001907047224 */ /* 0x004fe400078e021a */
[----:B---3--:R-:W-:Y:S02]  /*7080*/  IMAD R6, R5, R32, R6 ;  /* 0x0000002005067224 */ /* 0x008fe400078e0206 */
[----:B------:R-:W-:Y:S02]  /*7090*/  IMAD R5, R4, R21, R9 ;  /* 0x0000001504057224 */ /* 0x000fe400078e0209 */
[----:B------:R-:W-:-:S02]  /*70a0*/  IMAD.MOV.U32 R8, RZ, RZ, 0x1 ;  /* 0x00000001ff087424 */ /* 0x000fc400078e00ff */
[----:B------:R-:W-:Y:S01]  /*70b0*/  IMAD.MOV.U32 R7, RZ, RZ, R22 ;  /* 0x000000ffff077224 */ /* 0x000fe200078e0016 */
[----:B------:R-:W-:Y:S02]  /*70c0*/  SEL R21, R5, R6, !P0 ;  /* 0x0000000605157207 */ /* 0x000fe40004000000 */
[----:B------:R-:W-:-:S07]  /*70d0*/  SEL R20, R6, R5, !P0 ;  /* 0x0000000506147207 */ /* 0x000fce0004000000 */
.L_x_163:
[----:B------:R-:W-:-:S08]  /*70e0*/  NOP ;  /* 0x0000000000007918 */ /* 0x000fd00000000000 */
[----:B------:R-:W0:-:S00]  /*70f0*/  USETMAXREG.DEALLOC.CTAPOOL 0x28 ;  /* 0x00000028000079c8 */ /* 0x000e0000080e0500 */
[----:B0-----:R-:W-:-:S13]  /*7100*/  ISETP.NE.AND P0, PT, R3, RZ, PT ;  /* 0x000000ff0300720c */ /* 0x001fda0003f05270 */
[----:B------:R-:W-:Y:S05]  /*7110*/  @P0 EXIT ;  /* 0x000000000000094d */ /* 0x000fea0003800000 */
[----:B------:R-:W-:Y:S01]  /*7120*/  LOP3.LUT P0, RZ, R8, 0xff, RZ, 0xc0, !PT ;  /* 0x000000ff08ff7812 */ /* 0x000fe2000780c0ff */
[----:B------:R-:W-:Y:S02]  /*7130*/  IMAD.MOV.U32 R3, RZ, RZ, 0x1 ;  /* 0x00000001ff037424 */ /* 0x000fe400078e00ff */
[----:B------:R-:W-:-:S10]  /*7140*/  IMAD.MOV.U32 R8, RZ, RZ, RZ ;  /* 0x000000ffff087224 */ /* 0x000fd400078e00ff */
[----:B------:R-:W-:Y:S05]  /*7150*/  @!P0 BRA `(.L_x_166) ;  /* 0x0000000c00588947 */ /* 0x000fea0003800000 */
[----:B------:R-:W0:Y:S01]  /*7160*/  LDC R3, c[0x0][0x28c] ;  /* 0x0000a300ff037b82 */ /* 0x000e220000000800 */
[----:B------:R-:W1:Y:S01]  /*7170*/  S2R R13, SR_CgaCtaId ;  /* 0x00000000000d7919 */ /* 0x000e620000008800 */
[----:B------:R-:W-:Y:S01]  /*7180*/  ULDC UR5, c[0x0][0x658] ;  /* 0x0001960000057ab9 */ /* 0x000fe20000000800 */
[----:B------:R-:W-:Y:S01]  /*7190*/  UMOV UR6, 0xffffffff ;  /* 0xffffffff00067882 */ /* 0x000fe20000000000 */
[----:B------:R-:W-:Y:S01]  /*71a0*/  BSSY B0, `(.L_x_166) ;  /* 0x00000d1000007945 */ /* 0x000fe20003800000 */
[----:B------:R-:W-:Y:S01]  /*71b0*/  USHF.L.U32 UR6, UR6, UR5, URZ ;  /* 0x0000000506067299 */ /* 0x000fe2000800063f */
[----:B------:R-:W-:Y:S01]  /*71c0*/  IMAD.MOV.U32 R10, RZ, RZ, 0x1 ;  /* 0x00000001ff0a7424 */ /* 0x000fe200078e00ff */
[----:B------:R-:W-:Y:S01]  /*71d0*/  LOP3.LUT R9, R18, 0x2, RZ, 0xfc, !PT ;  /* 0x0000000212097812 */ /* 0x000fe200078efcff */
[----:B------:R-:W-:Y:S01]  /*71e0*/  IMAD.MOV.U32 R8, RZ, RZ, RZ ;  /* 0x000000ffff087224 */ /* 0x000fe200078e00ff */
[----:B------:R-:W-:Y:S01]  /*71f0*/  ULDC UR4, c[0x0][0x600] ;  /* 0x0001800000047ab9 */ /* 0x000fe20000000800 */
[----:B------:R-:W-:Y:S01]  /*7200*/  UMOV UR7, 0x1 ;  /* 0x0000000100077882 */ /* 0x000fe20000000000 */
[----:B------:R-:W-:-:S02]  /*7210*/  UIADD3 UR4, UR4, -0x1, URZ ;  /* 0xffffffff04047890 */ /* 0x000fc4000fffe03f */
[----:B------:R-:W-:Y:S02]  /*7220*/  USHF.L.U32 UR5, UR7, UR5, URZ ;  /* 0x0000000507057299 */ /* 0x000fe4000800063f */
[----:B------:R-:W-:Y:S01]  /*7230*/  ULOP3.LUT UR6, URZ, UR6, URZ, 0x33, !UPT ;  /* 0x000000063f067292 */ /* 0x000fe2000f8e333f */
[----:B------:R-:W-:Y:S01]  /*7240*/  ULDC.64 UR30, c[0x0][0x198] ;  /* 0x00006600001e7ab9 */ /* 0x000fe20000000a00 */
[----:B0-----:R-:W-:-:S05]  /*7250*/  VIADD R3, R3, 0x7f ;  /* 0x0000007f03037836 */ /* 0x001fca0000000000 */
[----:B------:R-:W-:-:S04]  /*7260*/  SHF.R.S32.HI R4, RZ, 0x1f, R3 ;  /* 0x0000001fff047819 */ /* 0x000fc80000011403 */
[----:B------:R-:W-:Y:S01]  /*7270*/  LEA.HI R4, R4, R3, RZ, 0x7 ;  /* 0x0000000304047211 */ /* 0x000fe200078f38ff */
[C---:B-1----:R-:W-:Y:S02]  /*7280*/  IMAD.SHL.U32 R12, R13.reuse, 0x40, RZ ;  /* 0x000000400d0c7824 */ /* 0x042fe400078e00ff */
[----:B------:R-:W-:Y:S01]  /*7290*/  IMAD.SHL.U32 R13, R13, 0x1000, RZ ;  /* 0x000010000d0d7824 */ /* 0x000fe200078e00ff */
[----:B------:R-:W-:Y:S01]  /*72a0*/  SHF.R.S32.HI R11, RZ, 0x7, R4 ;  /* 0x00000007ff0b7819 */ /* 0x000fe20000011404 */
[----:B------:R-:W-:Y:S01]  /*72b0*/  IMAD.MOV.U32 R3, RZ, RZ, 0x1 ;  /* 0x00000001ff037424 */ /* 0x000fe200078e00ff */
[----:B------:R-:W-:Y:S02]  /*72c0*/  LOP3.LUT R12, R12, 0x40, RZ, 0xc0, !PT ;  /* 0x000000400c0c7812 */ /* 0x000fe400078ec0ff */
[----:B------:R-:W-:Y:S01]  /*72d0*/  LOP3.LUT R13, R13, 0x1000, RZ, 0xc0, !PT ;  /* 0x000010000d0d7812 */ /* 0x000fe200078ec0ff */
[----:B------:R-:W-:-:S07]  /*72e0*/  VIADD R19, R11, 0x1 ;  /* 0x000000010b137836 */ /* 0x000fce0000000000 */
.L_x_177:
[----:B------:R-:W-:-:S03]  /*72f0*/  UMOV UR7, 0xffffffff ;  /* 0xffffffff00077882 */ /* 0x000fc60000000000 */
[----:B------:R-:W-:Y:S05]  /*7300*/  BRA.DIV UR7, `(.L_x_167) ;  /* 0x0000000e07b07947 */ /* 0x000fea000b800000 */
[----:B------:R-:W-:-:S13]  /*7310*/  ELECT P6, URZ, PT ;  /* 0x00000000003f782f */ /* 0x000fda00038c0000 */
.L_x_187:
[----:B------:R-:W0:Y:S01]  /*7320*/  LDC R4, c[0x0][0x28c] ;  /* 0x0000a300ff047b82 */ /* 0x000e220000000800 */
[----:B------:R-:W-:Y:S01]  /*7330*/  BSSY B1, `(.L_x_168) ;  /* 0x0000044000017945 */ /* 0x000fe20003800000 */
[----:B0-----:R-:W-:-:S13]  /*7340*/  ISETP.LT.OR P6, PT, R4, 0x1, !P6 ;  /* 0x000000010400780c */ /* 0x001fda00077c1670 */
[----:B------:R-:W-:Y:S05]  /*7350*/  @P6 BRA `(.L_x_169) ;  /* 0x0000000400046947 */ /* 0x000fea0003800000 */
[----:B------:R-:W-:Y:S02]  /*7360*/  IMAD.SHL.U32 R20, R20, 0x80, RZ ;  /* 0x0000008014147824 */ /* 0x000fe400078e00ff */
[----:B------:R-:W-:Y:S02]  /*7370*/  IMAD R21, R21, 0x80, R12 ;  /* 0x0000008015157824 */ /* 0x000fe400078e020c */
[----:B------:R-:W-:Y:S02]  /*7380*/  IMAD.MOV.U32 R22, RZ, RZ, RZ ;  /* 0x000000ffff167224 */ /* 0x000fe400078e00ff */
[----:B------:R-:W-:Y:S02]  /*7390*/  IMAD.MOV.U32 R4, RZ, RZ, R19 ;  /* 0x000000ffff047224 */ /* 0x000fe400078e0013 */
[----:B------:R-:W-:Y:S02]  /*73a0*/  IMAD.MOV.U32 R5, RZ, RZ, R3 ;  /* 0x000000ffff057224 */ /* 0x000fe400078e0003 */
[----:B------:R-:W-:-:S07]  /*73b0*/  IMAD.MOV.U32 R6, RZ, RZ, R8 ;  /* 0x000000ffff067224 */ /* 0x000fce00078e0008 */
.L_x_172:
[----:B------:R-:W0:Y:S01]  /*73c0*/  S2R R15, SR_CgaCtaId ;  /* 0x00000000000f7919 */ /* 0x000e220000008800 */
[----:B------:R-:W-:Y:S02]  /*73d0*/  MOV R14, 0x400 ;  /* 0x00000400000e7802 */ /* 0x000fe40000000f00 */
[----:B------:R-:W-:Y:S02]  /*73e0*/  ISETP.NE.AND P1, PT, R0, RZ, PT ;  /* 0x000000ff0000720c */ /* 0x000fe40003f25270 */
[----:B0-----:R-:W-:Y:S02]  /*73f0*/  LEA R25, R15, R14, 0x18 ;  /* 0x0000000e0f197211 */ /* 0x001fe400078ec0ff */
[----:B------:R-:W-:-:S09]  /*7400*/  SHF.L.U32 R14, R5, 0x1f, RZ ;  /* 0x0000001f050e7819 */ /* 0x000fd200000006ff */
[----:B------:R-:W0:Y:S01]  /*7410*/  @!P1 LDC R15, c[0x0][0x500] ;  /* 0x00014000ff0f9b82 */ /* 0x000e220000000800 */
[----:B------:R-:W-:-:S04]  /*7420*/  IMAD R23, R6, 0x8, R25 ;  /* 0x0000000806177824 */ /* 0x000fc800078e0219 */
[----:B------:R-:W1:Y:S02]  /*7430*/  SYNCS.PHASECHK.TRANS64.TRYWAIT P0, [R23+URZ+0x18], R14 ;  /* 0x0000180e170075a7 */ /* 0x000e64000800017f */
[----:B-1----:R-:W-:Y:S05]  /*7440*/  @!P0 BRA `(.L_x_170) ;  /* 0x0000000c00808947 */ /* 0x002fea0003800000 */
.L_x_188:
[----:B-1----:R-:W-:Y:S01]  /*7450*/  PRMT R14, R9, 0x9910, RZ ;  /* 0x00009910090e7816 */ /* 0x002fe200000000ff */
[----:B0-----:R0:W-:Y:S03]  /*7460*/  @!P1 SYNCS.ARRIVE.TRANS64 RZ, [R23+URZ], R15 ;  /* 0x0000000f17ff99a7 */ /* 0x0011e6000800003f */
[----:B------:R-:W-:-:S13]  /*7470*/  ISETP.NE.AND P0, PT, R14, 0x2, PT ;  /* 0x000000020e00780c */ /* 0x000fda0003f05270 */
[----:B0-----:R-:W-:Y:S05]  /*7480*/  @P0 BRA `(.L_x_171) ;  /* 0x0000000000040947 */ /* 0x001fea0003800000 */
[----:B------:R-:W-:Y:S01]  /*7490*/  BPT.TRAP 0x1 ;  /* 0x000000040000795c */ /* 0x000fe20000300000 */
.L_x_171:
[----:B------:R-:W-:Y:S01]  /*74a0*/  IMAD R14, R6, 0x8000, R25 ;  /* 0x00008000060e7824 */ /* 0x000fe200078e0219 */
[----:B------:R-:W-:Y:S01]  /*74b0*/  R2UR UR34, R22 ;  /* 0x00000000162272ca */ /* 0x000fe200000e0000 */
[----:B------:R-:W-:Y:S01]  /*74c0*/  VIADD R4, R4, 0xffffffff ;  /* 0xffffffff04047836 */ /* 0x000fe20000000000 */
[----:B------:R-:W-:Y:S01]  /*74d0*/  R2UR UR33, R23 ;  /* 0x00000000172172ca */ /* 0x000fe200000e0000 */
[----:B------:R-:W-:Y:S01]  /*74e0*/  UIADD3 UR14, UP0, UR30, 0xf0, URZ ;  /* 0x000000f01e0e7890 */ /* 0x000fe2000ff1e03f */
[----:B------:R-:W-:Y:S01]  /*74f0*/  R2UR UR24, R14 ;  /* 0x000000000e1872ca */ /* 0x000fe200000e0000 */
[----:B------:R-:W-:Y:S01]  /*7500*/  IMAD R14, R6, 0x4000, R13 ;  /* 0x00004000060e7824 */ /* 0x000fe200078e020d */
[----:B------:R-:W-:Y:S01]  /*7510*/  R2UR UR36, R7 ;  /* 0x00000000072472ca */ /* 0x000fe200000e0000 */
[----:B------:R-:W-:Y:S01]  /*7520*/  UIADD3 UR42, UP1, UR30, 0x1f0, URZ ;  /* 0x000001f01e2a7890 */ /* 0x000fe2000ff3e03f */
[----:B------:R-:W-:Y:S01]  /*7530*/  R2UR UR35, R20 ;  /* 0x00000000142372ca */ /* 0x000fe200000e0000 */
[----:B------:R-:W-:Y:S01]  /*7540*/  IMAD R14, R14, 0x2, R25 ;  /* 0x000000020e0e7824 */ /* 0x000fe200078e0219 */
[----:B------:R-:W-:Y:S01]  /*7550*/  R2UR UR19, R21 ;  /* 0x00000000151372ca */ /* 0x000fe200000e0000 */
[----:B------:R-:W-:Y:S01]  /*7560*/  UIADD3.X UR15, URZ, UR31, URZ, UP0, !UPT ;  /* 0x0000001f3f0f7290 */ /* 0x000fe200087fe43f */
[----:B------:R-:W-:Y:S01]  /*7570*/  ISETP.GT.AND P1, PT, R4, 0x1, PT ;  /* 0x000000010400780c */ /* 0x000fe20003f24270 */
[----:B------:R-:W-:Y:S01]  /*7580*/  UIADD3 UR26, UR34, 0x40, URZ ;  /* 0x00000040221a7890 */ /* 0x000fe2000fffe03f */
[----:B------:R-:W-:Y:S01]  /*7590*/  R2UR UR8, R14 ;  /* 0x000000000e0872ca */ /* 0x000fe200000e0000 */
[----:B------:R-:W-:Y:S01]  /*75a0*/  UIADD3.X UR43, URZ, UR31, URZ, UP1, !UPT ;  /* 0x0000001f3f2b7290 */ /* 0x000fe20008ffe43f */
[----:B------:R-:W-:Y:S01]  /*75b0*/  VIADD R6, R6, 0x1 ;  /* 0x0000000106067836 */ /* 0x000fe20000000000 */
[----:B------:R-:W-:Y:S01]  /*75c0*/  UIADD3 UR32, UR24, 0x100, URZ ;  /* 0x0000010018207890 */ /* 0x000fe2000fffe03f */
[----:B------:R-:W-:Y:S01]  /*75d0*/  VIADD R22, R22, 0x80 ;  /* 0x0000008016167836 */ /* 0x000fe20000000000 */
[----:B------:R-:W-:Y:S01]  /*75e0*/  UIADD3 UR24, UR24, 0x4100, URZ ;  /* 0x0000410018187890 */ /* 0x000fe2000fffe03f */
[----:B------:R-:W-:Y:S01]  /*75f0*/  UMOV UR22, 0x0 ;  /* 0x0000000000167882 */ /* 0x000fe20000000000 */
[----:B------:R-:W-:Y:S01]  /*7600*/  UMOV UR23, 0x10000000 ;  /* 0x1000000000177882 */ /* 0x000fe20000000000 */
[----:B------:R-:W-:Y:S01]  /*7610*/  ISETP.NE.AND P0, PT, R6, 0x3, PT ;  /* 0x000000030600780c */ /* 0x000fe20003f05270 */
[----:B------:R-:W-:Y:S01]  /*7620*/  UMOV UR25, UR33 ;  /* 0x0000002100197c82 */ /* 0x000fe20008000000 */
[----:B------:R-:W-:Y:S01]  /*7630*/  UMOV UR28, UR36 ;  /* 0x00000024001c7c82 */ /* 0x000fe20008000000 */
[----:B------:R-:W-:-:S02]  /*7640*/  UMOV UR27, UR35 ;  /* 0x00000023001b7c82 */ /* 0x000fc40008000000 */
[----:B------:R-:W-:Y:S01]  /*7650*/  UIADD3 UR16, UR8, 0x18100, URZ ;  /* 0x0001810008107890 */ /* 0x000fe2000fffe03f */
[----:B------:R0:W-:Y:S01]  /*7660*/  UTMALDG.3D [UR32], [UR14], desc[UR22] ;  /* 0x000016200e0075b4 */ /* 0x0001e20008011000 */
[----:B------:R-:W-:Y:S01]  /*7670*/  UIADD3 UR8, UR8, 0x1c100, URZ ;  /* 0x0001c10008087890 */ /* 0x000fe2000fffe03f */
[----:B------:R-:W-:Y:S01]  /*7680*/  SEL R14, RZ, 0x1, P0 ;  /* 0x00000001ff0e7807 */ /* 0x000fe20000000000 */
[----:B------:R-:W-:Y:S01]  /*7690*/  UMOV UR7, 0x30000 ;  /* 0x0003000000077882 */ /* 0x000fe20000000000 */
[----:B------:R-:W-:Y:S01]  /*76a0*/  UMOV UR17, UR33 ;  /* 0x0000002100117c82 */ /* 0x000fe20008000000 */
[----:B------:R-:W-:Y:S01]  /*76b0*/  UMOV UR18, UR34 ;  /* 0x0000002200127c82 */ /* 0x000fe20008000000 */
[----:B------:R-:W-:Y:S01]  /*76c0*/  UMOV UR20, UR36 ;  /* 0x0000002400147c82 */ /* 0x000fe20008000000 */
[----:B------:R-:W-:Y:S01]  /*76d0*/  UMOV UR9, UR33 ;  /* 0x0000002100097c82 */ /* 0x000fe20008000000 */
[----:B------:R-:W-:Y:S01]  /*76e0*/  UMOV UR11, UR19 ;  /* 0x00000013000b7c82 */ /* 0x000fe20008000000 */
[----:B------:R-:W-:Y:S01]  /*76f0*/  UMOV UR12, UR36 ;  /* 0x00000024000c7c82 */ /* 0x000fe20008000000 */
[----:B------:R0:W-:Y:S01]  /*7700*/  UTMALDG.3D [UR24], [UR14], desc[UR22] ;  /* 0x000016180e0075b4 */ /* 0x0001e20008011000 */
[----:B------:R-:W-:Y:S01]  /*7710*/  UMOV UR10, UR26 ;  /* 0x0000001a000a7c82 */ /* 0x000fe20008000000 */
[----:B------:R-:W-:-:S02]  /*7720*/  LOP3.LUT R5, R5, R14, RZ, 0x3c, !PT ;  /* 0x0000000e05057212 */ /* 0x000fc400078e3cff */
[----:B------:R-:W-:Y:S01]  /*7730*/  SEL R6, R6, RZ, P0 ;  /* 0x000000ff06067207 */ /* 0x000fe20000000000 */
[----:B------:R0:W-:Y:S01]  /*7740*/  UTMALDG.3D.MULTICAST [UR16], [UR42], UR7, desc[UR22] ;  /* 0x000016102a0073b4 */ /* 0x0001e20008011807 */
[----:B------:R0:W-:Y:S02]  /*7750*/  UTMALDG.3D.MULTICAST [UR8], [UR42], UR7, desc[UR22] ;  /* 0x000016082a0073b4 */ /* 0x0001e40008011807 */
[----:B0-----:R-:W-:Y:S05]  /*7760*/  @P1 BRA `(.L_x_172) ;  /* 0xfffffffc00141947 */ /* 0x001fea000383ffff */
.L_x_169:
[----:B------:R-:W-:Y:S05]  /*7770*/  BSYNC B1 ;  /* 0x0000000000017941 */ /* 0x000fea0003800000 */
.L_x_168:
[----:B------:R-:W-:Y:S01]  /*7780*/  LOP3.LUT P1, RZ, R10, 0xff, RZ, 0xc0, !PT ;  /* 0x000000ff0aff7812 */ /* 0x000fe2000782c0ff */
[C---:B------:R-:W-:Y:S01]  /*7790*/  IMAD.IADD R7, R11.reuse, 0x1, R8 ;  /* 0x000000010b077824 */ /* 0x040fe200078e0208 */
[----:B------:R-:W-:Y:S01]  /*77a0*/  ULDC.64 UR8, c[0x0][0x650] ;  /* 0x0001940000087ab9 */ /* 0x000fe20000000a00 */
[----:B------:R-:W-:Y:S01]  /*77b0*/  ISETP.GE.U32.AND P2, PT, R11, 0x3, PT ;  /* 0x000000030b00780c */ /* 0x000fe20003f46070 */
[----:B------:R-:W-:Y:S01]  /*77c0*/  BSSY B1, `(.L_x_173) ;  /* 0x000006c000017945 */ /* 0x000fe20003800000 */
[----:B------:R-:W-:Y:S01]  /*77d0*/  IMAD.MOV.U32 R20, RZ, RZ, -0x1 ;  /* 0xffffffffff147424 */ /* 0x000fe200078e00ff */
[----:B------:R-:W-:Y:S01]  /*77e0*/  ISETP.GT.U32.AND P0, PT, R7, 0x2, PT ;  /* 0x000000020700780c */ /* 0x000fe20003f04070 */
[----:B------:R-:W-:Y:S01]  /*77f0*/  IMAD.MOV.U32 R21, RZ, RZ, -0x1 ;  /* 0xffffffffff157424 */ /* 0x000fe200078e00ff */
[----:B------:R-:W-:Y:S02]  /*7800*/  PRMT R10, RZ, 0x7610, R10 ;  /* 0x00007610ff0a7816 */ /* 0x000fe4000000000a */
[----:B------:R-:W-:-:S03]  /*7810*/  ISETP.LT.U32.AND P0, PT, R11, 0x3, P0 ;  /* 0x000000030b00780c */ /* 0x000fc60000701070 */
[----:B------:R-:W0:Y:S01]  /*7820*/  @P1 S2R R5, SR_CgaCtaId ;  /* 0x0000000000051919 */ /* 0x000e220000008800 */
[----:B------:R-:W-:-:S04]  /*7830*/  @P1 MOV R4, 0x400 ;  /* 0x0000040000041802 */ /* 0x000fc80000000f00 */
[----:B0-----:R-:W-:Y:S01]  /*7840*/  @P1 LEA R6, R5, R4, 0x18 ;  /* 0x0000000405061211 */ /* 0x001fe200078ec0ff */
[----:B------:R-:W-:Y:S01]  /*7850*/  IMAD.WIDE.U32 R4, R7, -0x55555555, RZ ;  /* 0xaaaaaaab07047825 */ /* 0x000fe200078e00ff */
[----:B------:R-:W-:Y:S02]  /*7860*/  SEL R4, RZ, 0x1, !P0 ;  /* 0x00000001ff047807 */ /* 0x000fe40004000000 */
[----:B------:R0:W-:Y:S01]  /*7870*/  @P1 SYNCS.ARRIVE.TRANS64.A1T0 RZ, [R6+URZ+0x48], RZ ;  /* 0x000048ff06ff19a7 */ /* 0x0001e2000810003f */
[----:B------:R-:W-:Y:S02]  /*7880*/  IADD3 R16, P1, R16, UR38, RZ ;  /* 0x0000002610107c10 */ /* 0x000fe4000ff3e0ff */
[----:B------:R-:W-:Y:S02]  /*7890*/  LOP3.LUT R3, R3, R4, RZ, 0x3c, !PT ;  /* 0x0000000403037212 */ /* 0x000fe400078e3cff */
[----:B------:R-:W-:Y:S02]  /*78a0*/  IADD3.X R17, R17, UR41, RZ, P1, !PT ;  /* 0x0000002911117c10 */ /* 0x000fe40008ffe4ff */
[----:B------:R-:W-:-:S02]  /*78b0*/  ISETP.GE.U32.AND P0, PT, R16, UR8, PT ;  /* 0x0000000810007c0c */ /* 0x000fc4000bf06070 */
[----:B0-----:R-:W-:Y:S02]  /*78c0*/  SHF.R.U32.HI R6, RZ, 0x1, R5 ;  /* 0x00000001ff067819 */ /* 0x001fe40000011605 */
[----:B------:R-:W-:Y:S02]  /*78d0*/  ISETP.GE.U32.AND.EX P0, PT, R17, UR9, PT, P0 ;  /* 0x0000000911007c0c */ /* 0x000fe4000bf06100 */
[----:B------:R-:W-:Y:S01]  /*78e0*/  @P2 LOP3.LUT R3, R3, 0x1, R6, 0x78, !PT ;  /* 0x0000000103032812 */ /* 0x000fe200078e7806 */
[----:B------:R-:W-:Y:S01]  /*78f0*/  IMAD R8, R6, -0x3, R7 ;  /* 0xfffffffd06087824 */ /* 0x000fe200078e0207 */
[----:B------:R-:W-:Y:S01]  /*7900*/  PRMT R4, RZ, 0x7610, R4 ;  /* 0x00007610ff047816 */ /* 0x000fe20000000004 */
[----:B------:R-:W-:-:S08]  /*7910*/  IMAD.MOV.U32 R7, RZ, RZ, -0x1 ;  /* 0xffffffffff077424 */ /* 0x000fd000078e00ff */
[----:B------:R-:W-:Y:S05]  /*7920*/  @P0 BRA `(.L_x_174) ;  /* 0x0000000400540947 */ /* 0x000fea0003800000 */
[----:B------:R-:W0:Y:S01]  /*7930*/  S2R R15, SR_CTAID.X ;  /* 0x00000000000f7919 */ /* 0x000e220000002500 */
[----:B------:R-:W-:Y:S01]  /*7940*/  ULDC.64 UR8, c[0x0][0x628] ;  /* 0x00018a0000087ab9 */ /* 0x000fe20000000a00 */
[----:B------:R-:W-:Y:S01]  /*7950*/  ULDC UR10, c[0x0][0x630] ;  /* 0x00018c00000a7ab9 */ /* 0x000fe20000000800 */
[----:B------:R-:W-:Y:S01]  /*7960*/  ISETP.NE.U32.AND P0, PT, RZ, UR8, PT ;  /* 0x00000008ff007c0c */ /* 0x000fe2000bf05070 */
[----:B------:R-:W1:Y:S01]  /*7970*/  S2R R20, SR_CTAID.Y ;  /* 0x0000000000147919 */ /* 0x000e620000002600 */
[----:B------:R-:W-:Y:S01]  /*7980*/  ULDC UR11, c[0x0][0x150] ;  /* 0x00005400000b7ab9 */ /* 0x000fe20000000800 */
[----:B------:R-:W-:Y:S01]  /*7990*/  IMAD.MOV.U32 R4, RZ, RZ, R16 ;  /* 0x000000ffff047224 */ /* 0x000fe200078e0010 */
[----:B------:R-:W-:Y:S01]  /*79a0*/  ISETP.NE.AND.EX P0, PT, RZ, UR9, PT, P0 ;  /* 0x00000009ff007c0c */ /* 0x000fe2000bf05300 */
[----:B------:R-:W-:Y:S01]  /*79b0*/  IMAD.MOV.U32 R5, RZ, RZ, R17 ;  /* 0x000000ffff057224 */ /* 0x000fe200078e0011 */
[----:B0-----:R-:W-:-:S11]  /*79c0*/  I2FP.F32.U32 R22, R15 ;  /* 0x0000000f00167245 */ /* 0x001fd60000201000 */
[----:B------:R-:W-:Y:S05]  /*79d0*/  @!P0 BRA `(.L_x_175) ;  /* 0x0000000000288947 */ /* 0x000fea0003800000 */
[----:B------:R-:W-:Y:S02]  /*79e0*/  ULDC UR7, c[0x0][0x634] ;  /* 0x00018d0000077ab9 */ /* 0x000fe40000000800 */
[----:B------:R-:W-:-:S05]  /*79f0*/  IADD3 R5, P0, R16, UR7, RZ ;  /* 0x0000000710057c10 */ /* 0x000fca000ff1e0ff */
[----:B------:R-:W-:-:S04]  /*7a00*/  IMAD.X R21, RZ, RZ, R17, P0 ;  /* 0x000000ffff157224 */ /* 0x000fc800000e0611 */
[----:B------:R-:W-:-:S04]  /*7a10*/  IMAD.WIDE.U32 R6, R21, UR8, RZ ;  /* 0x0000000815067c25 */ /* 0x000fc8000f8e00ff */
[----:B------:R-:W-:-:S04]  /*7a20*/  IMAD.WIDE.U32 R6, P0, R5, UR9, R6 ;  /* 0x0000000905067c25 */ /* 0x000fc8000f800006 */
[----:B------:R-:W-:-:S04]  /*7a30*/  IMAD.WIDE.U32 R4, R5, UR8, RZ ;  /* 0x0000000805047c25 */ /* 0x000fc8000f8e00ff */
[----:B------:R-:W-:Y:S01]  /*7a40*/  IMAD.MOV.U32 R4, RZ, RZ, R7 ;  /* 0x000000ffff047224 */ /* 0x000fe200078e0007 */
[----:B------:R-:W-:Y:S01]  /*7a50*/  IADD3 RZ, P1, R5, R6, RZ ;  /* 0x0000000605ff7210 */ /* 0x000fe20007f3e0ff */
[----:B------:R-:W-:-:S04]  /*7a60*/  IMAD.X R5, RZ, RZ, RZ, P0 ;  /* 0x000000ffff057224 */ /* 0x000fc800000e06ff */
[----:B------:R-:W-:-:S08]  /*7a70*/  IMAD.WIDE.U32.X R4, R21, UR9, R4, P1 ;  /* 0x0000000915047c25 */ /* 0x000fd000088e0404 */
.L_x_175:
[--C-:B------:R-:W-:Y:S01]  /*7a80*/  SHF.R.U64 R14, R4, UR10, R5.reuse ;  /* 0x0000000a040e7c19 */ /* 0x100fe20008001205 */
[----:B------:R-:W-:Y:S01]  /*7a90*/  FMUL R22, R22, UR11 ;  /* 0x0000000b16167c20 */ /* 0x000fe20008400000 */
[----:B------:R-:W-:Y:S01]  /*7aa0*/  SHF.R.U32.HI R4, RZ, UR10, R5 ;  /* 0x0000000aff047c19 */ /* 0x000fe20008011605 */
[----:B------:R-:W0:Y:S01]  /*7ab0*/  LDC R6, c[0x0][0x144] ;  /* 0x00005100ff067b82 */ /* 0x000e220000000800 */
[----:B------:R-:W-:Y:S01]  /*7ac0*/  IADD3 R5, P0, RZ, -R14, RZ ;  /* 0x8000000eff057210 */ /* 0x000fe20007f1e0ff */
[----:B------:R-:W-:Y:S01]  /*7ad0*/  ULDC UR7, c[0x0][0x154] ;  /* 0x0000550000077ab9 */ /* 0x000fe20000000800 */
[----:B-1----:R-:W-:Y:S01]  /*7ae0*/  I2FP.F32.U32 R7, R20 ;  /* 0x0000001400077245 */ /* 0x002fe20000201000 */
[----:B------:R-:W1:Y:S01]  /*7af0*/  F2I.U32.TRUNC.NTZ R22, R22 ;  /* 0x0000001600167305 */ /* 0x000e62000020f000 */
[----:B------:R-:W-:Y:S01]  /*7b00*/  ULDC.64 UR8, c[0x0][0x620] ;  /* 0x0001880000087ab9 */ /* 0x000fe20000000a00 */
[----:B------:R-:W-:Y:S01]  /*7b10*/  IMAD.X R4, RZ, RZ, ~R4, P0 ;  /* 0x000000ffff047224 */ /* 0x000fe200000e0e04 */
[----:B------:R-:W-:Y:S01]  /*7b20*/  ISETP.NE.AND P2, PT, R2, 0x1, PT ;  /* 0x000000010200780c */ /* 0x000fe20003f45270 */
[----:B------:R-:W-:Y:S01]  /*7b30*/  FMUL R23, R7, UR7 ;  /* 0x0000000707177c20 */ /* 0x000fe20008400000 */
[----:B------:R-:W2:Y:S01]  /*7b40*/  LDC R25, c[0x0][0x148] ;  /* 0x00005200ff197b82 */ /* 0x000ea20000000800 */
[----:B------:R-:W-:Y:S01]  /*7b50*/  IMAD R4, R4, UR8, RZ ;  /* 0x0000000804047c24 */ /* 0x000fe2000f8e02ff */
[----:B------:R-:W-:-:S03]  /*7b60*/  ULDC UR7, c[0x0][0x618] ;  /* 0x0001860000077ab9 */ /* 0x000fc60000000800 */
[----:B------:R-:W3:Y:S01]  /*7b70*/  F2I.U32.TRUNC.NTZ R23, R23 ;  /* 0x0000001700177305 */ /* 0x000ee2000020f000 */
[C---:B------:R-:W-:Y:S02]  /*7b80*/  IMAD R7, R5.reuse, UR9, R4 ;  /* 0x0000000905077c24 */ /* 0x040fe4000f8e0204 */
[----:B------:R-:W-:Y:S01]  /*7b90*/  IMAD.WIDE.U32 R4, R5, UR8, R16 ;  /* 0x0000000805047c25 */ /* 0x000fe2000f8e0010 */
[----:B------:R-:W-:Y:S02]  /*7ba0*/  ULDC.64 UR8, c[0x0][0x640] ;  /* 0x0001900000087ab9 */ /* 0x000fe40000000a00 */
[----:B------:R-:W-:Y:S01]  /*7bb0*/  ISETP.NE.U32.AND P0, PT, RZ, UR8, PT ;  /* 0x00000008ff007c0c */ /* 0x000fe2000bf05070 */
[----:B------:R-:W-:Y:S02]  /*7bc0*/  IMAD.IADD R5, R5, 0x1, R7 ;  /* 0x0000000105057824 */ /* 0x000fe400078e0207 */
[----:B-1----:R-:W-:Y:S01]  /*7bd0*/  IMAD.MOV R22, RZ, RZ, -R22 ;  /* 0x000000ffff167224 */ /* 0x002fe200078e0a16 */
[----:B------:R-:W-:-:S02]  /*7be0*/  ISETP.NE.AND.EX P0, PT, RZ, UR9, PT, P0 ;  /* 0x00000009ff007c0c */ /* 0x000fc4000bf05300 */
[----:B------:R-:W-:Y:S01]  /*7bf0*/  SHF.R.U64 R21, R4, UR7, R5 ;  /* 0x0000000704157c19 */ /* 0x000fe20008001205 */
[----:B0-----:R-:W-:Y:S01]  /*7c00*/  IMAD R15, R6, R22, R15 ;  /* 0x00000016060f7224 */ /* 0x001fe200078e020f */
[----:B------:R-:W-:Y:S01]  /*7c10*/  SHF.R.U32.HI R4, RZ, UR7, R5 ;  /* 0x00000007ff047c19 */ /* 0x000fe20008011605 */
[----:B------:R-:W-:Y:S01]  /*7c20*/  ULDC UR7, c[0x0][0x608] ;  /* 0x0001820000077ab9 */ /* 0x000fe20000000800 */
[----:B---3--:R-:W-:Y:S02]  /*7c30*/  IMAD.MOV R6, RZ, RZ, -R23 ;  /* 0x000000ffff067224 */ /* 0x008fe400078e0a17 */
[--C-:B------:R-:W-:Y:S02]  /*7c40*/  SHF.R.U64 R22, R21, UR7, R4.reuse ;  /* 0x0000000715167c19 */ /* 0x100fe40008001204 */
[----:B------:R-:W-:Y:S01]  /*7c50*/  SHF.R.U32.HI R5, RZ, UR7, R4 ;  /* 0x00000007ff057c19 */ /* 0x000fe20008011604 */
[----:B------:R-:W-:Y:S01]  /*7c60*/  ULDC UR7, c[0x0][0x658] ;  /* 0x0001960000077ab9 */ /* 0x000fe20000000800 */
[----:B--2---:R-:W-:-:S02]  /*7c70*/  @P2 IMAD R15, R25, R6, R20 ;  /* 0x00000006190f2224 */ /* 0x004fc400078e0214 */
[--C-:B------:R-:W-:Y:S02]  /*7c80*/  SHF.R.U64 R20, R22, UR7, R5.reuse ;  /* 0x0000000716147c19 */ /* 0x100fe40008001205 */
[----:B------:R-:W-:-:S03]  /*7c90*/  SHF.R.U32.HI R23, RZ, UR7, R5 ;  /* 0x00000007ff177c19 */ /* 0x000fc60008011605 */
[----:B------:R-:W-:Y:S02]  /*7ca0*/  IMAD.MOV.U32 R6, RZ, RZ, R20 ;  /* 0x000000ffff067224 */ /* 0x000fe400078e0014 */
[----:B------:R-:W-:Y:S01]  /*7cb0*/  IMAD.MOV.U32 R5, RZ, RZ, R23 ;  /* 0x000000ffff057224 */ /* 0x000fe200078e0017 */
[----:B------:R-:W-:Y:S06]  /*7cc0*/  @!P0 BRA `(.L_x_176) ;  /* 0x00000000002c8947 */ /* 0x000fec0003800000 */
        /* <DEDUP_REMOVED lines=9> */
[----:B------:R-:W-:-:S04]  /*7d60*/  IMAD.WIDE.U32.X R4, R23, UR9, R4, P1 ;  /* 0x0000000917047c25 */ /* 0x000fc800088e0404 */
[----:B------:R-:W-:-:S07]  /*7d70*/  IMAD.MOV.U32 R6, RZ, RZ, R4 ;  /* 0x000000ffff067224 */ /* 0x000fce00078e0004 */
.L_x_176:
[----:B------:R-:W-:Y:S01]  /*7d80*/  ULDC UR7, c[0x0][0x648] ;  /* 0x0001920000077ab9 */ /* 0x000fe20000000800 */
[----:B------:R-:W-:Y:S01]  /*7d90*/  LOP3.LUT R4, R22, UR6, RZ, 0xc0, !PT ;  /* 0x0000000616047c12 */ /* 0x000fe2000f8ec0ff */
[----:B------:R-:W-:Y:S01]  /*7da0*/  ULDC UR8, c[0x0][0x610] ;  /* 0x0001840000087ab9 */ /* 0x000fe20000000800 */
[----:B------:R-:W-:Y:S01]  /*7db0*/  SHF.R.U64 R5, R6, UR7, R5 ;  /* 0x0000000706057c19 */ /* 0x000fe20008001205 */
[----:B------:R-:W-:Y:S01]  /*7dc0*/  ULDC UR7, c[0x0][0x638] ;  /* 0x00018e0000077ab9 */ /* 0x000fe20000000800 */
[----:B------:R-:W-:-:S03]  /*7dd0*/  LOP3.LUT R21, R21, UR4, RZ, 0xc0, !PT ;  /* 0x0000000415157c12 */ /* 0x000fc6000f8ec0ff */
[----:B------:R-:W-:Y:S02]  /*7de0*/  IMAD.MOV R7, RZ, RZ, -R5 ;  /* 0x000000ffff077224 */ /* 0x000fe400078e0a05 */
[----:B------:R-:W-:Y:S02]  /*7df0*/  IMAD R4, R5, UR5, R4 ;  /* 0x0000000505047c24 */ /* 0x000fe4000f8e0204 */
[----:B------:R-:W-:Y:S01]  /*7e00*/  IMAD R20, R7, UR7, R20 ;  /* 0x0000000707147c24 */ /* 0x000fe2000f8e0214 */
[----:B------:R-:W-:Y:S01]  /*7e10*/  ULDC UR7, c[0x0][0x600] ;  /* 0x0001800000077ab9 */ /* 0x000fe20000000800 */
[----:B------:R-:W-:Y:S02]  /*7e20*/  IMAD R15, R4, UR8, R15 ;  /* 0x00000008040f7c24 */ /* 0x000fe4000f8e020f */
[----:B------:R-:W-:Y:S02]  /*7e30*/  IMAD R20, R20, UR7, R21 ;  /* 0x0000000714147c24 */ /* 0x000fe4000f8e0215 */
[----:B------:R-:W-:-:S02]  /*7e40*/  IMAD.MOV.U32 R4, RZ, RZ, 0x1 ;  /* 0x00000001ff047424 */ /* 0x000fc400078e00ff */
[----:B------:R-:W-:Y:S01]  /*7e50*/  IMAD.MOV.U32 R7, RZ, RZ, R14 ;  /* 0x000000ffff077224 */ /* 0x000fe200078e000e */
[----:B------:R-:W-:Y:S02]  /*7e60*/  SEL R21, R20, R15, !P2 ;  /* 0x0000000f14157207 */ /* 0x000fe40005000000 */
[----:B------:R-:W-:-:S07]  /*7e70*/  SEL R20, R15, R20, !P2 ;  /* 0x000000140f147207 */ /* 0x000fce0005000000 */
.L_x_174:
[----:B------:R-:W-:Y:S05]  /*7e80*/  BSYNC B1 ;  /* 0x0000000000017941 */ /* 0x000fea0003800000 */
.L_x_173:
[----:B------:R-:W-:-:S13]  /*7e90*/  LOP3.LUT P0, RZ, R4, 0xff, RZ, 0xc0, !PT ;  /* 0x000000ff04ff7812 */ /* 0x000fda000780c0ff */
[----:B------:R-:W-:Y:S05]  /*7ea0*/  @P0 BRA `(.L_x_177) ;  /* 0xfffffff400100947 */ /* 0x000fea000383ffff */
[----:B------:R-:W-:Y:S05]  /*7eb0*/  BSYNC B0 ;  /* 0x0000000000007941 */ /* 0x000fea0003800000 */
.L_x_166:
[----:B------:R-:W-:-:S03]  /*7ec0*/  UMOV UR7, 0xffffffff ;  /* 0xffffffff00077882 */ /* 0x000fc60000000000 */
[----:B------:R-:W-:Y:S05]  /*7ed0*/  BRA.DIV UR7, `(.L_x_178) ;  /* 0x0000000207f07947 */ /* 0x000fea000b800000 */
[----:B------:R-:W-:-:S13]  /*7ee0*/  ELECT P6, URZ, PT ;  /* 0x00000000003f782f */ /* 0x000fda00038c0000 */
.L_x_191:
[----:B------:R-:W-:Y:S04]  /*7ef0*/  BSSY B0, `(.L_x_179) ;  /* 0x0000022000007945 */ /* 0x000fe80003800000 */
[----:B------:R-:W-:Y:S05]  /*7f00*/  @!P6 BRA `(.L_x_180) ;  /* 0x000000000080e947 */ /* 0x000fea0003800000 */
[----:B------:R-:W-:-:S04]  /*7f10*/  LOP3.LUT R18, R18, 0x2, RZ, 0xfc, !PT ;  /* 0x0000000212127812 */ /* 0x000fc800078efcff */
[----:B------:R-:W-:-:S13]  /*7f20*/  ISETP.NE.AND P0, PT, R18, 0x3, PT ;  /* 0x000000031200780c */ /* 0x000fda0003f05270 */
[----:B------:R-:W-:Y:S05]  /*7f30*/  @!P0 BRA `(.L_x_181) ;  /* 0x0000000000048947 */ /* 0x000fea0003800000 */
[----:B------:R-:W-:Y:S01]  /*7f40*/  BPT.TRAP 0x1 ;  /* 0x000000040000795c */ /* 0x000fe20000300000 */
.L_x_181:
[----:B------:R-:W0:Y:S01]  /*7f50*/  S2R R5, SR_CgaCtaId ;  /* 0x0000000000057919 */ /* 0x000e220000008800 */
[----:B------:R-:W-:Y:S02]  /*7f60*/  MOV R0, 0x400 ;  /* 0x0000040000007802 */ /* 0x000fe40000000f00 */
[----:B------:R-:W-:Y:S02]  /*7f70*/  SHF.L.U32 R2, R3, 0x1f, RZ ;  /* 0x0000001f03027819 */ /* 0x000fe400000006ff */
[----:B0-----:R-:W-:-:S05]  /*7f80*/  LEA R5, R5, R0, 0x18 ;  /* 0x0000000005057211 */ /* 0x001fca00078ec0ff */
[----:B------:R-:W-:-:S04]  /*7f90*/  VIADD R5, R5, 0x18 ;  /* 0x0000001805057836 */ /* 0x000fc80000000000 */
[C---:B------:R-:W-:Y:S02]  /*7fa0*/  IMAD R7, R8.reuse, 0x8, R5 ;  /* 0x0000000808077824 */ /* 0x040fe400078e0205 */
[----:B------:R-:W-:Y:S02]  /*7fb0*/  VIADD R8, R8, 0x1 ;  /* 0x0000000108087836 */ /* 0x000fe40000000000 */
[----:B------:R-:W0:Y:S03]  /*7fc0*/  SYNCS.PHASECHK.TRANS64.TRYWAIT P0, [R7+URZ], R2 ;  /* 0x00000002070075a7 */ /* 0x000e26000800017f */
[----:B------:R-:W-:-:S04]  /*7fd0*/  ISETP.NE.AND P1, PT, R8, 0x3, PT ;  /* 0x000000030800780c */ /* 0x000fc80003f25270 */
[----:B------:R-:W-:Y:S02]  /*7fe0*/  SEL R0, RZ, 0x1, P1 ;  /* 0x00000001ff007807 */ /* 0x000fe40000800000 */
[----:B------:R-:W-:Y:S02]  /*7ff0*/  SEL R8, R8, RZ, P1 ;  /* 0x000000ff08087207 */ /* 0x000fe40000800000 */
[----:B------:R-:W-:-:S03]  /*8000*/  LOP3.LUT R9, R3, R0, RZ, 0x3c, !PT ;  /* 0x0000000003097212 */ /* 0x000fc600078e3cff */
[----:B------:R-:W-:Y:S01]  /*8010*/  IMAD R4, R8, 0x8, R5 ;  /* 0x0000000808047824 */ /* 0x000fe200078e0205 */
[----:B------:R-:W-:Y:S01]  /*8020*/  SHF.L.U32 R3, R9, 0x1f, RZ ;  /* 0x0000001f09037819 */ /* 0x000fe200000006ff */
[----:B0-----:R-:W-:Y:S06]  /*8030*/  @!P0 BRA `(.L_x_182) ;  /* 0x0000000000b88947 */ /* 0x001fec0003800000 */
.L_x_192:
[----:B------:R-:W1:Y:S01]  /*8040*/  SYNCS.PHASECHK.TRANS64.TRYWAIT P0, [R4+URZ], R3 ;  /* 0x00000003040075a7 */ /* 0x000e62000800017f */
[----:B------:R-:W-:-:S05]  /*8050*/  VIADD R0, R8, 0x1 ;  /* 0x0000000108007836 */ /* 0x000fca0000000000 */
[----:B------:R-:W-:-:S04]  /*8060*/  ISETP.NE.AND P1, PT, R0, 0x3, PT ;  /* 0x000000030000780c */ /* 0x000fc80003f25270 */
[----:B0-----:R-:W-:Y:S02]  /*8070*/  SEL R2, RZ, 0x1, P1 ;  /* 0x00000001ff027807 */ /* 0x001fe40000800000 */
[----:B------:R-:W-:Y:S02]  /*8080*/  SEL R0, R0, RZ, P1 ;  /* 0x000000ff00007207 */ /* 0x000fe40000800000 */
[----:B------:R-:W-:Y:S01]  /*8090*/  LOP3.LUT R2, R9, R2, RZ, 0x3c, !PT ;  /* 0x0000000209027212 */ /* 0x000fe200078e3cff */
[----:B-1----:R-:W-:Y:S06]  /*80a0*/  @!P0 BRA `(.L_x_183) ;  /* 0x0000000000b08947 */ /* 0x002fec0003800000 */
.L_x_193:
[----:B------:R-:W-:Y:S01]  /*80b0*/  IMAD R5, R0, 0x8, R5 ;  /* 0x0000000800057824 */ /* 0x000fe200078e0205 */
[----:B------:R-:W-:-:S07]  /*80c0*/  SHF.L.U32 R0, R2, 0x1f, RZ ;  /* 0x0000001f02007819 */ /* 0x000fce00000006ff */
.L_x_184:
[----:B-1----:R1:W2:Y:S02]  /*80d0*/  SYNCS.PHASECHK.TRANS64.TRYWAIT P0, [R5+URZ], R0 ;  /* 0x00000000050075a7 */ /* 0x0022a4000800017f */
[----:B--2---:R-:W-:Y:S05]  /*80e0*/  @!P0 NANOSLEEP.SYNCS 0x989680 ;  /* 0x009896800000895d */ /* 0x004fea0003900000 */
[----:B------:R-:W2:Y:S02]  /*80f0*/  @!P0 SYNCS.PHASECHK.TRANS64 P0, [R5+URZ], R0 ;  /* 0x00000000050085a7 */ /* 0x000ea4000800007f */
[----:B--2---:R-:W-:Y:S05]  /*8100*/  @!P0 BRA `(.L_x_184) ;  /* 0xfffffffc00f08947 */ /* 0x004fea000383ffff */
.L_x_180:
[----:B------:R-:W-:Y:S05]  /*8110*/  BSYNC B0 ;  /* 0x0000000000007941 */ /* 0x000fea0003800000 */
.L_x_179:
[----:B------:R-:W-:Y:S05]  /*8120*/  EXIT ;  /* 0x000000000000794d */ /* 0x000fea0003800000 */
.L_x_21:
[----:B-1----:R1:W2:Y:S02]  /*8130*/  SYNCS.PHASECHK.TRANS64.TRYWAIT P1, [R3+URZ], R0 ;  /* 0x00000000030075a7 */ /* 0x0022a4000802017f */
[----:B--2---:R-:W-:Y:S05]  /*8140*/  @!P1 NANOSLEEP.SYNCS 0x989680 ;  /* 0x009896800000995d */ /* 0x004fea0003900000 */
[----:B------:R-:W2:Y:S02]  /*8150*/  @!P1 SYNCS.PHASECHK.TRANS64 P1, [R3+URZ], R0 ;  /* 0x00000000030095a7 */ /* 0x000ea4000802007f */
[----:B--2---:R-:W-:Y:S05]  /*8160*/  @!P1 BRA `(.L_x_21) ;  /* 0xfffffffc00f09947 */ /* 0x004fea000383ffff */
[----:B------:R-:W-:Y:S05]  /*8170*/  BRA `(.L_x_20) ;  /* 0xffffff9400847947 */ /* 0x000fea000383ffff */
.L_x_26:
[----:B-1----:R1:W2:Y:S02]  /*8180*/  SYNCS.PHASECHK.TRANS64.TRYWAIT P1, [R5+URZ], R4 ;  /* 0x00000004050075a7 */ /* 0x0022a4000802017f */
[----:B--2---:R-:W-:Y:S05]  /*8190*/  @!P1 NANOSLEEP.SYNCS 0x989680 ;  /* 0x009896800000995d */ /* 0x004fea0003900000 */
[----:B------:R-:W2:Y:S02]  /*81a0*/  @!P1 SYNCS.PHASECHK.TRANS64 P1, [R5+URZ], R4 ;  /* 0x00000004050095a7 */ /* 0x000ea4000802007f */
[----:B--2---:R-:W-:Y:S05]  /*81b0*/  @!P1 BRA `(.L_x_26) ;  /* 0xfffffffc00f09947 */ /* 0x004fea000383ffff */
[----:B------:R-:W-:Y:S05]  /*81c0*/  BRA `(.L_x_25) ;  /* 0xffffff9800d07947 */ /* 0x000fea000383ffff */
.L_x_167:
[----:B------:R-:W-:Y:S01]  /*81d0*/  BSSY B1, `(.L_x_185) ;  /* 0x0000006000017945 */ /* 0x000fe20003800000 */
[----:B------:R-:W-:-:S07]  /*81e0*/  IMAD.MOV.U32 R15, RZ, RZ, -0x1 ;  /* 0xffffffffff0f7424 */ /* 0x000fce00078e00ff */
[----:B------:R-:W-:Y:S05]  /*81f0*/  WARPSYNC.COLLECTIVE R15, `(.L_x_186) ;  /* 0x000000000f0c7348 */ /* 0x000fea0003c00000 */
[----:B------:R-:W-:Y:S02]  /*8200*/  ELECT P6, UR62, PT ;  /* 0x00000000003e782f */ /* 0x000fe400038c0000 */
[----:B------:R-:W-:Y:S01]  /*8210*/  MOV R14, UR62 ;  /* 0x0000003e000e7c02 */ /* 0x000fe20008000f00 */
[----:B------:R-:W-:Y:S10]  /*8220*/  ENDCOLLECTIVE ;  /* 0x000000000000791b */ /* 0x000ff40003800000 */
.L_x_186:
[----:B------:R-:W-:Y:S05]  /*8230*/  BSYNC B1 ;  /* 0x0000000000017941 */ /* 0x000fea0003800000 */
.L_x_185:
[----:B------:R-:W-:Y:S05]  /*8240*/  BRA `(.L_x_187) ;  /* 0xfffffff000347947 */ /* 0x000fea000383ffff */
.L_x_170:
[----:B-1----:R1:W2:Y:S02]  /*8250*/  SYNCS.PHASECHK.TRANS64.TRYWAIT P0, [R23+URZ+0x18], R14 ;  /* 0x0000180e170075a7 */ /* 0x0022a4000800017f */
[----:B--2---:R-:W-:Y:S05]  /*8260*/  @!P0 NANOSLEEP.SYNCS 0x989680 ;  /* 0x009896800000895d */ /* 0x004fea0003900000 */
[----:B------:R-:W2:Y:S02]  /*8270*/  @!P0 SYNCS.PHASECHK.TRANS64 P0, [R23+URZ+0x18], R14 ;  /* 0x0000180e170085a7 */ /* 0x000ea4000800007f */
[----:B--2---:R-:W-:Y:S05]  /*8280*/  @!P0 BRA `(.L_x_170) ;  /* 0xfffffffc00f08947 */ /* 0x004fea000383ffff */
[----:B------:R-:W-:Y:S05]  /*8290*/  BRA `(.L_x_188) ;  /* 0xfffffff0006c7947 */ /* 0x000fea000383ffff */
.L_x_178:
[----:B------:R-:W-:Y:S01]  /*82a0*/  BSSY B0, `(.L_x_189) ;  /* 0x0000006000007945 */ /* 0x000fe20003800000 */
[----:B------:R-:W-:-:S07]  /*82b0*/  IMAD.MOV.U32 R15, RZ, RZ, -0x1 ;  /* 0xffffffffff0f7424 */ /* 0x000fce00078e00ff */
[----:B------:R-:W-:Y:S05]  /*82c0*/  WARPSYNC.COLLECTIVE R15, `(.L_x_190) ;  /* 0x000000000f0c7348 */ /* 0x000fea0003c00000 */
[----:B------:R-:W-:Y:S02]  /*82d0*/  ELECT P6, UR62, PT ;  /* 0x00000000003e782f */ /* 0x000fe400038c0000 */
[----:B------:R-:W-:Y:S01]  /*82e0*/  MOV R14, UR62 ;  /* 0x0000003e000e7c02 */ /* 0x000fe20008000f00 */
[----:B------:R-:W-:Y:S10]  /*82f0*/  ENDCOLLECTIVE ;  /* 0x000000000000791b */ /* 0x000ff40003800000 */
.L_x_190:
[----:B------:R-:W-:Y:S05]  /*8300*/  BSYNC B0 ;  /* 0x0000000000007941 */ /* 0x000fea0003800000 */
.L_x_189:
[----:B------:R-:W-:Y:S05]  /*8310*/  BRA `(.L_x_191) ;  /* 0xfffffff800f47947 */ /* 0x000fea000383ffff */
.L_x_182:
[----:B0-----:R0:W1:Y:S02]  /*8320*/  SYNCS.PHASECHK.TRANS64.TRYWAIT P0, [R7+URZ], R2 ;  /* 0x00000002070075a7 */ /* 0x001064000800017f */
[----:B-1----:R-:W-:Y:S05]  /*8330*/  @!P0 NANOSLEEP.SYNCS 0x989680 ;  /* 0x009896800000895d */ /* 0x002fea0003900000 */
[----:B------:R-:W1:Y:S02]  /*8340*/  @!P0 SYNCS.PHASECHK.TRANS64 P0, [R7+URZ], R2 ;  /* 0x00000002070085a7 */ /* 0x000e64000800007f */
[----:B-1----:R-:W-:Y:S05]  /*8350*/  @!P0 BRA `(.L_x_182) ;  /* 0xfffffffc00f08947 */ /* 0x002fea000383ffff */
[----:B------:R-:W-:Y:S05]  /*8360*/  BRA `(.L_x_192) ;  /* 0xfffffffc00347947 */ /* 0x000fea000383ffff */
.L_x_183:
[----:B0-----:R0:W1:Y:S02]  /*8370*/  SYNCS.PHASECHK.TRANS64.TRYWAIT P0, [R4+URZ], R3 ;  /* 0x00000003040075a7 */ /* 0x001064000800017f */
[----:B-1----:R-:W-:Y:S05]  /*8380*/  @!P0 NANOSLEEP.SYNCS 0x989680 ;  /* 0x009896800000895d */ /* 0x002fea0003900000 */
[----:B------:R-:W1:Y:S02]  /*8390*/  @!P0 SYNCS.PHASECHK.TRANS64 P0, [R4+URZ], R3 ;  /* 0x00000003040085a7 */ /* 0x000e64000800007f */
[----:B-1----:R-:W-:Y:S05]  /*83a0*/  @!P0 BRA `(.L_x_183) ;  /* 0xfffffffc00f08947 */ /* 0x002fea000383ffff */
[----:B------:R-:W-:Y:S05]  /*83b0*/  BRA `(.L_x_193) ;  /* 0xfffffffc003c7947 */ /* 0x000fea000383ffff */
.L_x_194:
[----:B------:R-:W-:-:S00]  /*83c0*/  BRA `(.L_x_194) ;  /* 0xfffffffc00fc7947 */ /* 0x000fc0000383ffff */
[----:B------:R-:W-:-:S00]  /*83d0*/  NOP ;  /* 0x0000000000007918 */ /* 0x000fc00000000000 */
        /* <DEDUP_REMOVED lines=10> */
.L_x_195:


//--------------------- .nv.global.init           --------------------------
	.section	.nv.global.init,"aw",@progbits
.nv.global.init:
	.type		$str$22,@object
	.size		$str$22,($str$23 - $str$22)
$str$22:
        /*0000*/ 	.byte	0x6b, 0x5f, 0x74, 0x69, 0x6c, 0x65, 0x5f, 0x63, 0x6f, 0x75, 0x6e, 0x74, 0x20, 0x3e, 0x3d, 0x20
        /*0010*/ 	.byte	0x31, 0x00
	.type		$str$23,@object
	.size		$str$23,(__unnamed_1 - $str$23)
$str$23:
        /*0012*/ 	.byte	0x2f, 0x74, 0x6d, 0x70, 0x2f, 0x63, 0x75, 0x74, 0x6c, 0x61, 0x73, 0x73, 0x5f, 0x73, 0x77, 0x65
        /*0022*/ 	.byte	0x65, 0x70, 0x5f, 0x73, 0x72, 0x63, 0x2f, 0x69, 0x6e, 0x63, 0x6c, 0x75, 0x64, 0x65, 0x2f, 0x63
        /*0032*/ 	.byte	0x75, 0x74, 0x6c, 0x61, 0x73, 0x73, 0x2f, 0x67, 0x65, 0x6d, 0x6d, 0x2f, 0x63, 0x6f, 0x6c, 0x6c
        /*0042*/ 	.byte	0x65, 0x63, 0x74, 0x69, 0x76, 0x65, 0x2f, 0x73, 0x6d, 0x39, 0x30, 0x5f, 0x6d, 0x6d, 0x61, 0x5f
        /*0052*/ 	.byte	0x74, 0x6d, 0x61, 0x5f, 0x67, 0x6d, 0x6d, 0x61, 0x5f, 0x73, 0x73, 0x5f, 0x77, 0x61, 0x72, 0x70
        /*0062*/ 	.byte	0x73, 0x70, 0x65, 0x63, 0x69, 0x61, 0x6c, 0x69, 0x7a, 0x65, 0x64, 0x2e, 0x68, 0x70, 0x70, 0x00
	.type		__unnamed_1,@object
	.size		__unnamed_1,(.L_0 - __unnamed_1)
__unnamed_1:
        /*0072*/ 	.byte	0x76, 0x6f, 0x69, 0x64, 0x20, 0x63, 0x75, 0x74, 0x6c, 0x61, 0x73, 0x73, 0x3a, 0x3a, 0x67, 0x65
        /* <DEDUP_REMOVED lines=181> */
.L_0:


//--------------------- .nv.shared._ZN7cutlass13device_kernelINS_4gemm6kernel13GemmUniversalIN4cute5tupleIJiiiiEEENS1_10collective13CollectiveMmaINS1_34MainloopSm90TmaGmmaWarpSpecializedILi3ENS5_IJNS4_1CILi2EEENSA_ILi1EEESC_EEENS1_35KernelTmaWarpSpecializedCooperativeEEENS5_IJNSA_ILi128EEESG_SG_EEENS_10bfloat16_tENS5_IJlSC_lEEESI_SJ_NS4_8TiledMMAINS4_8MMA_AtomIJNS4_4SM904GMMA28MMA_64x128x16_F32BF16BF16_SSILNSN_5MajorE0ELSP_0ELNSN_7ScaleInE1ELSQ_1EEEEEENS4_6LayoutISD_NS5_IJSC_NSA_ILi0EEESU_EEEEENS5_IJNS4_10UnderscoreESX_SX_EEEEENS4_13SM90_TMA_LOADENS4_14ComposedLayoutINS4_7SwizzleILi3ELi4ELi3EEENS4_18smem_ptr_flag_bitsILi16EEENST_INS5_IJNSA_ILi8EEENSA_ILi64EEEEEENS5_IJS17_SC_EEEEEEEvNS4_8identityENS4_23SM90_TMA_LOAD_MULTICASTES1B_vS1C_EENS_8epilogue10collective6detail29Sm90TmaWarpSpecializedAdapterINS1G_15DefaultEpilogueISI_SJ_SJ_NS1F_6thread17LinearCombinationISI_Li1EffLNS1K_9ScaleType4KindE0ELNS_15FloatRoundStyleE2ESI_EENS1_15EpilogueDefaultEEEEEvvEEEEvNT_6ParamsE --------------------------
	.section	.nv.shared._ZN7cutlass13device_kernelINS_4gemm6kernel13GemmUniversalIN4cute5tupleIJiiiiEEENS1_10collective13CollectiveMmaINS1_34MainloopSm90TmaGmmaWarpSpecializedILi3ENS5_IJNS4_1CILi2EEENSA_ILi1EEESC_EEENS1_35KernelTmaWarpSpecializedCooperativeEEENS5_IJNSA_ILi128EEESG_SG_EEENS_10bfloat16_tENS5_IJlSC_lEEESI_SJ_NS4_8TiledMMAINS4_8MMA_AtomIJNS4_4SM904GMMA28MMA_64x128x16_F32BF16BF16_SSILNSN_5MajorE0ELSP_0ELNSN_7ScaleInE1ELSQ_1EEEEEENS4_6LayoutISD_NS5_IJSC_NSA_ILi0EEESU_EEEEENS5_IJNS4_10UnderscoreESX_SX_EEEEENS4_13SM90_TMA_LOADENS4_14ComposedLayoutINS4_7SwizzleILi3ELi4ELi3EEENS4_18smem_ptr_flag_bitsILi16EEENST_INS5_IJNSA_ILi8EEENSA_ILi64EEEEEENS5_IJS17_SC_EEEEEEEvNS4_8identityENS4_23SM90_TMA_LOAD_MULTICASTES1B_vS1C_EENS_8epilogue10collective6detail29Sm90TmaWarpSpecializedAdapterINS1G_15DefaultEpilogueISI_SJ_SJ_NS1F_6thread17LinearCombinationISI_Li1EffLNS1K_9ScaleType4KindE0ELNS_15FloatRoundStyleE2ESI_EENS1_15EpilogueDefaultEEEEEvvEEEEvNT_6ParamsE,"aw",@nobits
	.sectionflags	@""
	.align	16
	.zero		1024


//--------------------- .nv.shared.reserved.0     --------------------------
	.section	.nv.shared.reserved.0,"aw",@nobits
	.weak		__nv_reservedSMEM_offset_0_alias
	.size		__nv_reservedSMEM_offset_0_alias, 0, 0
	.other		__nv_reservedSMEM_offset_0_alias,@"STO_CUDA_RESERVED_SHARED STV_DEFAULT"
__nv_reservedSMEM_offset_0_alias:
	.zero		0


//--------------------- .nv.global                --------------------------
	.section	.nv.global,"aw",@nobits
.nv.global:
	.type		_ZN39_INTERNAL_4f5ac72b_4_k_cu_ab99b6d7_29724cute1_E,@object
	.size		_ZN39_INTERNAL_4f5ac72b_4_k_cu_ab99b6d7_29724cute1_E,(_ZN39_INTERNAL_4f5ac72b_4_k_cu_ab99b6d7_29724cuda3std3__45__cpo6cbeginE - _ZN39_INTERNAL_4f5ac72b_4_k_cu_ab99b6d7_29724cute1_E)
_ZN39_INTERNAL_4f5ac72b_4_k_cu_ab99b6d7_29724cute1_E:
	.zero		1
	.type		_ZN39_INTERNAL_4f5ac72b_4_k_cu_ab99b6d7_29724cuda3std3__45__cpo6cbeginE,@object
	.size		_ZN39_INTERNAL_4f5ac72b_4_k_cu_ab99b6d7_29724cuda3std3__45__cpo6cbeginE,(_ZN39_INTERNAL_4f5ac72b_4_k_cu_ab99b6d7_29724cuda3std3__48in_placeE - _ZN39_INTERNAL_4f5ac72b_4_k_cu_ab99b6d7_29724cuda3std3__45__cpo6cbeginE)
_ZN39_INTERNAL_4f5ac72b_4_k_cu_ab99b6d7_29724cuda3std3__45__cpo6cbeginE:
	.zero		1
	.type		_ZN39_INTERNAL_4f5ac72b_4_k_cu_ab99b6d7_29724cuda3std3__48in_placeE,@object
	.size		_ZN39_INTERNAL_4f5ac72b_4_k_cu_ab99b6d7_29724cuda3std3__48in_placeE,(_ZN39_INTERNAL_4f5ac72b_4_k_cu_ab99b6d7_29724cuda3std6ranges3__45__cpo9iter_moveE - _ZN39_INTERNAL_4f5ac72b_4_k_cu_ab99b6d7_29724cuda3std3__48in_placeE)
_ZN39_INTERNAL_4f5ac72b_4_k_cu_ab99b6d7_29724cuda3std3__48in_placeE:
	.zero		1
	.type		_ZN39_INTERNAL_4f5ac72b_4_k_cu_ab99b6d7_29724cuda3std6ranges3__45__cpo9iter_moveE,@object
	.size		_ZN39_INTERNAL_4f5ac72b_4_k_cu_ab99b6d7_29724cuda3std6ranges3__45__cpo9iter_moveE,(_ZN39_INTERNAL_4f5ac72b_4_k_cu_ab99b6d7_29724cuda3std3__45__cpo5beginE - _ZN39_INTERNAL_4f5ac72b_4_k_cu_ab99b6d7_29724cuda3std6ranges3__45__cpo9iter_moveE)
_ZN39_INTERNAL_4f5ac72b_4_k_cu_ab99b6d7_29724cuda3std6ranges3__45__cpo9iter_moveE:
	.zero		1
	.type		_ZN39_INTERNAL_4f5ac72b_4_k_cu_ab99b6d7_29724cuda3std3__45__cpo5beginE,@object
	.size		_ZN39_INTERNAL_4f5ac72b_4_k_cu_ab99b6d7_29724cuda3std3__45__cpo5beginE,(_ZN39_INTERNAL_4f5ac72b_4_k_cu_ab99b6d7_29724cuda3std3__441_GLOBAL__N__4f5ac72b_4_k_cu_ab99b6d7_29726ignoreE - _ZN39_INTERNAL_4f5ac72b_4_k_cu_ab99b6d7_29724cuda3std3__45__cpo5beginE)
_ZN39_INTERNAL_4f5ac72b_4_k_cu_ab99b6d7_29724cuda3std3__45__cpo5beginE:
	.zero		1
	.type		_ZN39_INTERNAL_4f5ac72b_4_k_cu_ab99b6d7_29724cuda3std3__441_GLOBAL__N__4f5ac72b_4_k_cu_ab99b6d7_29726ignoreE,@object
	.size		_ZN39_INTERNAL_4f5ac72b_4_k_cu_ab99b6d7_29724cuda3std3__441_GLOBAL__N__4f5ac72b_4_k_cu_ab99b6d7_29726ignoreE,(_ZN39_INTERNAL_4f5ac72b_4_k_cu_ab99b6d7_29724cute7productE - _ZN39_INTERNAL_4f5ac72b_4_k_cu_ab99b6d7_29724cuda3std3__441_GLOBAL__N__4f5ac72b_4_k_cu_ab99b6d7_29726ignoreE)
_ZN39_INTERNAL_4f5ac72b_4_k_cu_ab99b6d7_29724cuda3std3__441_GLOBAL__N__4f5ac72b_4_k_cu_ab99b6d7_29726ignoreE:
	.zero		1
	.type		_ZN39_INTERNAL_4f5ac72b_4_k_cu_ab99b6d7_29724cute7productE,@object
	.size		_ZN39_INTERNAL_4f5ac72b_4_k_cu_ab99b6d7_29724cute7productE,(_ZN39_INTERNAL_4f5ac72b_4_k_cu_ab99b6d7_29724cuda3std3__45__cpo3endE - _ZN39_INTERNAL_4f5ac72b_4_k_cu_ab99b6d7_29724cute7productE)
_ZN39_INTERNAL_4f5ac72b_4_k_cu_ab99b6d7_29724cute7productE:
	.zero		1
	.type		_ZN39_INTERNAL_4f5ac72b_4_k_cu_ab99b6d7_29724cuda3std3__45__cpo3endE,@object
	.size		_ZN39_INTERNAL_4f5ac72b_4_k_cu_ab99b6d7_29724cuda3std3__45__cpo3endE,(_ZN39_INTERNAL_4f5ac72b_4_k_cu_ab99b6d7_29724cuda3std3__419piecewise_constructE - _ZN39_INTERNAL_4f5ac72b_4_k_cu_ab99b6d7_29724cuda3std3__45__cpo3endE)
_ZN39_INTERNAL_4f5ac72b_4_k_cu_ab99b6d7_29724cuda3std3__45__cpo3endE:
	.zero		1
	.type		_ZN39_INTERNAL_4f5ac72b_4_k_cu_ab99b6d7_29724cuda3std3__419piecewise_constructE,@object
	.size		_ZN39_INTERNAL_4f5ac72b_4_k_cu_ab99b6d7_29724cuda3std3__419piecewise_constructE,(_ZN39_INTERNAL_4f5ac72b_4_k_cu_ab99b6d7_29724cuda3std3__45__cpo4cendE - _ZN39_INTERNAL_4f5ac72b_4_k_cu_ab99b6d7_29724cuda3std3__419piecewise_constructE)
_ZN39_INTERNAL_4f5ac72b_4_k_cu_ab99b6d7_29724cuda3std3__419piecewise_constructE:
	.zero		1
	.type		_ZN39_INTERNAL_4f5ac72b_4_k_cu_ab99b6d7_29724cuda3std3__45__cpo4cendE,@object
	.size		_ZN39_INTERNAL_4f5ac72b_4_k_cu_ab99b6d7_29724cuda3std3__45__cpo4cendE,(_ZN39_INTERNAL_4f5ac72b_4_k_cu_ab99b6d7_29724cuda3std6ranges3__45__cpo4swapE - _ZN39_INTERNAL_4f5ac72b_4_k_cu_ab99b6d7_29724cuda3std3__45__cpo4cendE)
_ZN39_INTERNAL_4f5ac72b_4_k_cu_ab99b6d7_29724cuda3std3__45__cpo4cendE:
	.zero		1
	.type		_ZN39_INTERNAL_4f5ac72b_4_k_cu_ab99b6d7_29724cuda3std6ranges3__45__cpo4swapE,@object
	.size		_ZN39_INTERNAL_4f5ac72b_4_k_cu_ab99b6d7_29724cuda3std6ranges3__45__cpo4swapE,(.L_8 - _ZN39_INTERNAL_4f5ac72b_4_k_cu_ab99b6d7_29724cuda3std6ranges3__45__cpo4swapE)
_ZN39_INTERNAL_4f5ac72b_4_k_cu_ab99b6d7_29724cuda3std6ranges3__45__cpo4swapE:
	.zero		1
.L_8:


//--------------------- .nv.constant0._ZN7cutlass13device_kernelINS_4gemm6kernel13GemmUniversalIN4cute5tupleIJiiiiEEENS1_10collective13CollectiveMmaINS1_34MainloopSm90TmaGmmaWarpSpecializedILi3ENS5_IJNS4_1CILi2EEENSA_ILi1EEESC_EEENS1_35KernelTmaWarpSpecializedCooperativeEEENS5_IJNSA_ILi128EEESG_SG_EEENS_10bfloat16_tENS5_IJlSC_lEEESI_SJ_NS4_8TiledMMAINS4_8MMA_AtomIJNS4_4SM904GMMA28MMA_64x128x16_F32BF16BF16_SSILNSN_5MajorE0ELSP_0ELNSN_7ScaleInE1ELSQ_1EEEEEENS4_6LayoutISD_NS5_IJSC_NSA_ILi0EEESU_EEEEENS5_IJNS4_10UnderscoreESX_SX_EEEEENS4_13SM90_TMA_LOADENS4_14ComposedLayoutINS4_7SwizzleILi3ELi4ELi3EEENS4_18smem_ptr_flag_bitsILi16EEENST_INS5_IJNSA_ILi8EEENSA_ILi64EEEEEENS5_IJS17_SC_EEEEEEEvNS4_8identityENS4_23SM90_TMA_LOAD_MULTICASTES1B_vS1C_EENS_8epilogue10collective6detail29Sm90TmaWarpSpecializedAdapterINS1G_15DefaultEpilogueISI_SJ_SJ_NS1F_6thread17LinearCombinationISI_Li1EffLNS1K_9ScaleType4KindE0ELNS_15FloatRoundStyleE2ESI_EENS1_15EpilogueDefaultEEEEEvvEEEEvNT_6ParamsE --------------------------
	.section	.nv.constant0._ZN7cutlass13device_kernelINS_4gemm6kernel13GemmUniversalIN4cute5tupleIJiiiiEEENS1_10collective13CollectiveMmaINS1_34MainloopSm90TmaGmmaWarpSpecializedILi3ENS5_IJNS4_1CILi2EEENSA_ILi1EEESC_EEENS1_35KernelTmaWarpSpecializedCooperativeEEENS5_IJNSA_ILi128EEESG_SG_EEENS_10bfloat16_tENS5_IJlSC_lEEESI_SJ_NS4_8TiledMMAINS4_8MMA_AtomIJNS4_4SM904GMMA28MMA_64x128x16_F32BF16BF16_SSILNSN_5MajorE0ELSP_0ELNSN_7ScaleInE1ELSQ_1EEEEEENS4_6LayoutISD_NS5_IJSC_NSA_ILi0EEESU_EEEEENS5_IJNS4_10UnderscoreESX_SX_EEEEENS4_13SM90_TMA_LOADENS4_14ComposedLayoutINS4_7SwizzleILi3ELi4ELi3EEENS4_18smem_ptr_flag_bitsILi16EEENST_INS5_IJNSA_ILi8EEENSA_ILi64EEEEEENS5_IJS17_SC_EEEEEEEvNS4_8identityENS4_23SM90_TMA_LOAD_MULTICASTES1B_vS1C_EENS_8epilogue10collective6detail29Sm90TmaWarpSpecializedAdapterINS1G_15DefaultEpilogueISI_SJ_SJ_NS1F_6thread17LinearCombinationISI_Li1EffLNS1K_9ScaleType4KindE0ELNS_15FloatRoundStyleE2ESI_EENS1_15EpilogueDefaultEEEEEvvEEEEvNT_6ParamsE,"a",@progbits
	.sectionflags	@""
	.align	4
.nv.constant0._ZN7cutlass13device_kernelINS_4gemm6kernel13GemmUniversalIN4cute5tupleIJiiiiEEENS1_10collective13CollectiveMmaINS1_34MainloopSm90TmaGmmaWarpSpecializedILi3ENS5_IJNS4_1CILi2EEENSA_ILi1EEESC_EEENS1_35KernelTmaWarpSpecializedCooperativeEEENS5_IJNSA_ILi128EEESG_SG_EEENS_10bfloat16_tENS5_IJlSC_lEEESI_SJ_NS4_8TiledMMAINS4_8MMA_AtomIJNS4_4SM904GMMA28MMA_64x128x16_F32BF16BF16_SSILNSN_5MajorE0ELSP_0ELNSN_7ScaleInE1ELSQ_1EEEEEENS4_6LayoutISD_NS5_IJSC_NSA_ILi0EEESU_EEEEENS5_IJNS4_10UnderscoreESX_SX_EEEEENS4_13SM90_TMA_LOADENS4_14ComposedLayoutINS4_7SwizzleILi3ELi4ELi3EEENS4_18smem_ptr_flag_bitsILi16EEENST_INS5_IJNSA_ILi8EEENSA_ILi64EEEEEENS5_IJS17_SC_EEEEEEEvNS4_8identityENS4_23SM90_TMA_LOAD_MULTICASTES1B_vS1C_EENS_8epilogue10collective6detail29Sm90TmaWarpSpecializedAdapterINS1G_15DefaultEpilogueISI_SJ_SJ_NS1F_6thread17LinearCombinationISI_Li1EffLNS1K_9ScaleType4KindE0ELNS_15FloatRoundStyleE2ESI_EENS1_15EpilogueDefaultEEEEEvvEEEEvNT_6ParamsE:
	.zero		1664


//--------------------- SYMBOLS --------------------------

	.type		.nv.reservedSmem.offset0,@object
	.size		.nv.reservedSmem.offset0,0x4
	.type		__assertfail,@function
